	.target	sm_90a

	.elftype	@"ET_EXEC"


//--------------------- .note.nv.tkinfo           --------------------------
	.section	.note.nv.tkinfo,"",@"SHT_NOTE"
	.sectionflags	@"SHF_NOTE_NV_TKINFO"
	.tkinfo
        /*0018*/ 	.word	0x00000002
        /*0030*/ 	.string	""
        /*0030*/ 	.string	"ptxas"
        /*0030*/ 	.string	"Cuda compilation tools, release 13.0, V13.0.88"
        /*0030*/ 	.string	"Build cuda_13.0.r13.0/compiler.36424714_0"
        /*0030*/ 	.string	"-v  -suppress-debug-info  -lineinfo  -arch sm_90a "



//--------------------- .note.nv.cuinfo           --------------------------
	.section	.note.nv.cuinfo,"",@"SHT_NOTE"
	.sectionflags	@"SHF_NOTE_NV_CUINFO"
        /*0018*/ 	.short	0x0002
        /*001a*/ 	.short	0x005a
        /*001c*/ 	.short	0x0082
	.zero		2


//--------------------- .nv.info                  --------------------------
	.section	.nv.info,"",@"SHT_CUDA_INFO"
	.align	4


	//----- nvinfo : EIATTR_REGCOUNT
	.align		4
        /*0000*/ 	.byte	0x04, 0x2f
        /*0002*/ 	.short	(.L_2 - .L_1)
	.align		4
.L_1:
        /*0004*/ 	.word	index@(attn_fwd)
        /*0008*/ 	.word	0x000000f5


	//----- nvinfo : EIATTR_FRAME_SIZE
	.align		4
.L_2:
        /*000c*/ 	.byte	0x04, 0x11
        /*000e*/ 	.short	(.L_4 - .L_3)
	.align		4
.L_3:
        /*0010*/ 	.word	index@(attn_fwd)
        /*0014*/ 	.word	0x00000000


	//----- nvinfo : EIATTR_MIN_STACK_SIZE
	.align		4
.L_4:
        /*0018*/ 	.byte	0x04, 0x12
        /*001a*/ 	.short	(.L_6 - .L_5)
	.align		4
.L_5:
        /*001c*/ 	.word	index@(attn_fwd)
        /*0020*/ 	.word	0x00000000
.L_6:


//--------------------- .nv.compat                --------------------------
	.section	.nv.compat,"",@"SHT_CUDA_COMPAT_INFO"
	.align	4
        /*0000*/ 	.byte	0x02, 0x09, 0x01, 0x00, 0x02, 0x02, 0x01, 0x00, 0x02, 0x05, 0x05, 0x00, 0x03, 0x07, 0x01, 0x01
        /*0010*/ 	.byte	0x02, 0x03, 0x00, 0x00, 0x02, 0x06, 0x01, 0x00, 0x04, 0x0b, 0x08, 0x00, 0x00, 0x00, 0x00, 0x00
        /*0020*/ 	.byte	0x00, 0x00, 0x00, 0x00


//--------------------- .nv.info.attn_fwd         --------------------------
	.section	.nv.info.attn_fwd,"",@"SHT_CUDA_INFO"
	.sectionflags	@""
	.align	4


	//----- nvinfo : EIATTR_CUDA_API_VERSION
	.align		4
        /*0000*/ 	.byte	0x04, 0x37
        /*0002*/ 	.short	(.L_8 - .L_7)
.L_7:
        /*0004*/ 	.word	0x00000082


	//----- nvinfo : EIATTR_KPARAM_INFO
	.align		4
.L_8:
        /*0008*/ 	.byte	0x04, 0x17
        /*000a*/ 	.short	(.L_10 - .L_9)
.L_9:
        /*000c*/ 	.word	0x00000000
        /*0010*/ 	.short	0x0019
        /*0012*/ 	.short	0x0080
        /*0014*/ 	.byte	0x00, 0xf4, 0x21, 0x00


	//----- nvinfo : EIATTR_KPARAM_INFO
	.align		4
.L_10:
        /*0018*/ 	.byte	0x04, 0x17
        /*001a*/ 	.short	(.L_12 - .L_11)
.L_11:
        /*001c*/ 	.word	0x00000000
        /*0020*/ 	.short	0x0018
        /*0022*/ 	.short	0x0078
        /*0024*/ 	.byte	0x00, 0xf4, 0x21, 0x00


	//----- nvinfo : EIATTR_KPARAM_INFO
	.align		4
.L_12:
        /*0028*/ 	.byte	0x04, 0x17
        /*002a*/ 	.short	(.L_14 - .L_13)
.L_13:
        /*002c*/ 	.word	0x00000000
        /*0030*/ 	.short	0x0017
        /*0032*/ 	.short	0x0070
        /*0034*/ 	.byte	0x00, 0xf0, 0x11, 0x00


	//----- nvinfo : EIATTR_KPARAM_INFO
	.align		4
.L_14:
        /*0038*/ 	.byte	0x04, 0x17
        /*003a*/ 	.short	(.L_16 - .L_15)
.L_15:
        /*003c*/ 	.word	0x00000000
        /*0040*/ 	.short	0x0016
        /*0042*/ 	.short	0x006c
        /*0044*/ 	.byte	0x00, 0xf0, 0x11, 0x00


	//----- nvinfo : EIATTR_KPARAM_INFO
	.align		4
.L_16:
        /*0048*/ 	.byte	0x04, 0x17
        /*004a*/ 	.short	(.L_18 - .L_17)
.L_17:
        /*004c*/ 	.word	0x00000000
        /*0050*/ 	.short	0x0015
        /*0052*/ 	.short	0x0068
        /*0054*/ 	.byte	0x00, 0xf0, 0x11, 0x00


	//----- nvinfo : EIATTR_KPARAM_INFO
	.align		4
.L_18:
        /*0058*/ 	.byte	0x04, 0x17
        /*005a*/ 	.short	(.L_20 - .L_19)
.L_19:
        /*005c*/ 	.word	0x00000000
        /*0060*/ 	.short	0x0014
        /*0062*/ 	.short	0x0064
        /*0064*/ 	.byte	0x00, 0xf0, 0x11, 0x00


	//----- nvinfo : EIATTR_KPARAM_INFO
	.align		4
.L_20:
        /*0068*/ 	.byte	0x04, 0x17
        /*006a*/ 	.short	(.L_22 - .L_21)
.L_21:
        /*006c*/ 	.word	0x00000000
        /*0070*/ 	.short	0x0013
        /*0072*/ 	.short	0x0060
        /*0074*/ 	.byte	0x00, 0xf0, 0x11, 0x00


	//----- nvinfo : EIATTR_KPARAM_INFO
	.align		4
.L_22:
        /*0078*/ 	.byte	0x04, 0x17
        /*007a*/ 	.short	(.L_24 - .L_23)
.L_23:
        /*007c*/ 	.word	0x00000000
        /*0080*/ 	.short	0x0012
        /*0082*/ 	.short	0x005c
        /*0084*/ 	.byte	0x00, 0xf0, 0x11, 0x00


	//----- nvinfo : EIATTR_KPARAM_INFO
	.align		4
.L_24:
        /*0088*/ 	.byte	0x04, 0x17
        /*008a*/ 	.short	(.L_26 - .L_25)
.L_25:
        /*008c*/ 	.word	0x00000000
        /*0090*/ 	.short	0x0011
        /*0092*/ 	.short	0x0058
        /*0094*/ 	.byte	0x00, 0xf0, 0x11, 0x00


	//----- nvinfo : EIATTR_KPARAM_INFO
	.align		4
.L_26:
        /*0098*/ 	.byte	0x04, 0x17
        /*009a*/ 	.short	(.L_28 - .L_27)
.L_27:
        /*009c*/ 	.word	0x00000000
        /*00a0*/ 	.short	0x0010
        /*00a2*/ 	.short	0x0054
        /*00a4*/ 	.byte	0x00, 0xf0, 0x11, 0x00


	//----- nvinfo : EIATTR_KPARAM_INFO
	.align		4
.L_28:
        /*00a8*/ 	.byte	0x04, 0x17
        /*00aa*/ 	.short	(.L_30 - .L_29)
.L_29:
        /*00ac*/ 	.word	0x00000000
        /*00b0*/ 	.short	0x000f
        /*00b2*/ 	.short	0x0050
        /*00b4*/ 	.byte	0x00, 0xf0, 0x11, 0x00


	//----- nvinfo : EIATTR_KPARAM_INFO
	.align		4
.L_30:
        /*00b8*/ 	.byte	0x04, 0x17
        /*00ba*/ 	.short	(.L_32 - .L_31)
.L_31:
        /*00bc*/ 	.word	0x00000000
        /*00c0*/ 	.short	0x000e
        /*00c2*/ 	.short	0x004c
        /*00c4*/ 	.byte	0x00, 0xf0, 0x11, 0x00


	//----- nvinfo : EIATTR_KPARAM_INFO
	.align		4
.L_32:
        /*00c8*/ 	.byte	0x04, 0x17
        /*00ca*/ 	.short	(.L_34 - .L_33)
.L_33:
        /*00cc*/ 	.word	0x00000000
        /*00d0*/ 	.short	0x000d
        /*00d2*/ 	.short	0x0048
        /*00d4*/ 	.byte	0x00, 0xf0, 0x11, 0x00


	//----- nvinfo : EIATTR_KPARAM_INFO
	.align		4
.L_34:
        /*00d8*/ 	.byte	0x04, 0x17
        /*00da*/ 	.short	(.L_36 - .L_35)
.L_35:
        /*00dc*/ 	.word	0x00000000
        /*00e0*/ 	.short	0x000c
        /*00e2*/ 	.short	0x0044
        /*00e4*/ 	.byte	0x00, 0xf0, 0x11, 0x00


	//----- nvinfo : EIATTR_KPARAM_INFO
	.align		4
.L_36:
        /*00e8*/ 	.byte	0x04, 0x17
        /*00ea*/ 	.short	(.L_38 - .L_37)
.L_37:
        /*00ec*/ 	.word	0x00000000
        /*00f0*/ 	.short	0x000b
        /*00f2*/ 	.short	0x0040
        /*00f4*/ 	.byte	0x00, 0xf0, 0x11, 0x00


	//----- nvinfo : EIATTR_KPARAM_INFO
	.align		4
.L_38:
        /*00f8*/ 	.byte	0x04, 0x17
        /*00fa*/ 	.short	(.L_40 - .L_39)
.L_39:
        /*00fc*/ 	.word	0x00000000
        /*0100*/ 	.short	0x000a
        /*0102*/ 	.short	0x003c
        /*0104*/ 	.byte	0x00, 0xf0, 0x11, 0x00


	//----- nvinfo : EIATTR_KPARAM_INFO
	.align		4
.L_40:
        /*0108*/ 	.byte	0x04, 0x17
        /*010a*/ 	.short	(.L_42 - .L_41)
.L_41:
        /*010c*/ 	.word	0x00000000
        /*0110*/ 	.short	0x0009
        /*0112*/ 	.short	0x0038
        /*0114*/ 	.byte	0x00, 0xf0, 0x11, 0x00


	//----- nvinfo : EIATTR_KPARAM_INFO
	.align		4
.L_42:
        /*0118*/ 	.byte	0x04, 0x17
        /*011a*/ 	.short	(.L_44 - .L_43)
.L_43:
        /*011c*/ 	.word	0x00000000
        /*0120*/ 	.short	0x0008
        /*0122*/ 	.short	0x0034
        /*0124*/ 	.byte	0x00, 0xf0, 0x11, 0x00


	//----- nvinfo : EIATTR_KPARAM_INFO
	.align		4
.L_44:
        /*0128*/ 	.byte	0x04, 0x17
        /*012a*/ 	.short	(.L_46 - .L_45)
.L_45:
        /*012c*/ 	.word	0x00000000
        /*0130*/ 	.short	0x0007
        /*0132*/ 	.short	0x0030
        /*0134*/ 	.byte	0x00, 0xf0, 0x11, 0x00


	//----- nvinfo : EIATTR_KPARAM_INFO
	.align		4
.L_46:
        /*0138*/ 	.byte	0x04, 0x17
        /*013a*/ 	.short	(.L_48 - .L_47)
.L_47:
        /*013c*/ 	.word	0x00000000
        /*0140*/ 	.short	0x0006
        /*0142*/ 	.short	0x002c
        /*0144*/ 	.byte	0x00, 0xf0, 0x11, 0x00


	//----- nvinfo : EIATTR_KPARAM_INFO
	.align		4
.L_48:
        /*0148*/ 	.byte	0x04, 0x17
        /*014a*/ 	.short	(.L_50 - .L_49)
.L_49:
        /*014c*/ 	.word	0x00000000
        /*0150*/ 	.short	0x0005
        /*0152*/ 	.short	0x0028
        /*0154*/ 	.byte	0x00, 0xf0, 0x11, 0x00


	//----- nvinfo : EIATTR_KPARAM_INFO
	.align		4
.L_50:
        /*0158*/ 	.byte	0x04, 0x17
        /*015a*/ 	.short	(.L_52 - .L_51)
.L_51:
        /*015c*/ 	.word	0x00000000
        /*0160*/ 	.short	0x0004
        /*0162*/ 	.short	0x0020
        /*0164*/ 	.byte	0x00, 0xf4, 0x21, 0x00


	//----- nvinfo : EIATTR_KPARAM_INFO
	.align		4
.L_52:
        /*0168*/ 	.byte	0x04, 0x17
        /*016a*/ 	.short	(.L_54 - .L_53)
.L_53:
        /*016c*/ 	.word	0x00000000
        /*0170*/ 	.short	0x0003
        /*0172*/ 	.short	0x0018
        /*0174*/ 	.byte	0x00, 0xf4, 0x21, 0x00


	//----- nvinfo : EIATTR_KPARAM_INFO
	.align		4
.L_54:
        /*0178*/ 	.byte	0x04, 0x17
        /*017a*/ 	.short	(.L_56 - .L_55)
.L_55:
        /*017c*/ 	.word	0x00000000
        /*0180*/ 	.short	0x0002
        /*0182*/ 	.short	0x0010
        /*0184*/ 	.byte	0x00, 0xf4, 0x21, 0x00


	//----- nvinfo : EIATTR_KPARAM_INFO
	.align		4
.L_56:
        /*0188*/ 	.byte	0x04, 0x17
        /*018a*/ 	.short	(.L_58 - .L_57)
.L_57:
        /*018c*/ 	.word	0x00000000
        /*0190*/ 	.short	0x0001
        /*0192*/ 	.short	0x0008
        /*0194*/ 	.byte	0x00, 0xf4, 0x21, 0x00


	//----- nvinfo : EIATTR_KPARAM_INFO
	.align		4
.L_58:
        /*0198*/ 	.byte	0x04, 0x17
        /*019a*/ 	.short	(.L_60 - .L_59)
.L_59:
        /*019c*/ 	.word	0x00000000
        /*01a0*/ 	.short	0x0000
        /*01a2*/ 	.short	0x0000
        /*01a4*/ 	.byte	0x00, 0xf4, 0x21, 0x00


	//----- nvinfo : EIATTR_SPARSE_MMA_MASK
	.align		4
.L_60:
        /*01a8*/ 	.byte	0x03, 0x50
        /*01aa*/ 	.short	0x0000


	//----- nvinfo : EIATTR_MAXREG_COUNT
	.align		4
        /*01ac*/ 	.byte	0x03, 0x1b
        /*01ae*/ 	.short	0x00ff


	//----- nvinfo : EIATTR_NUM_BARRIERS
	.align		4
        /*01b0*/ 	.byte	0x02, 0x4c
        /*01b2*/ 	.byte	0x01
	.zero		1


	//----- nvinfo : EIATTR_MERCURY_ISA_VERSION
	.align		4
        /*01b4*/ 	.byte	0x03, 0x5f
        /*01b6*/ 	.short	0x0101


	//----- nvinfo : EIATTR_COOP_GROUP_MASK_REGIDS
	.align		4
        /*01b8*/ 	.byte	0x04, 0x29
        /*01ba*/ 	.short	(.L_62 - .L_61)


	//   ....[0]....
.L_61:
        /*01bc*/ 	.word	0xffffffff


	//   ....[1]....
        /*01c0*/ 	.word	0xffffffff


	//   ....[2]....
        /*01c4*/ 	.word	0xffffffff


	//   ....[3]....
        /*01c8*/ 	.word	0xffffffff


	//   ....[4]....
        /*01cc*/ 	.word	0xffffffff


	//   ....[5]....
        /*01d0*/ 	.word	0xffffffff


	//   ....[6]....
        /*01d4*/ 	.word	0xffffffff


	//   ....[7]....
        /*01d8*/ 	.word	0xffffffff


	//   ....[8]....
        /*01dc*/ 	.word	0xffffffff


	//   ....[9]....
        /*01e0*/ 	.word	0xffffffff


	//   ....[10]....
        /*01e4*/ 	.word	0xffffffff


	//   ....[11]....
        /*01e8*/ 	.word	0xffffffff


	//   ....[12]....
        /*01ec*/ 	.word	0xffffffff


	//   ....[13]....
        /*01f0*/ 	.word	0xffffffff


	//   ....[14]....
        /*01f4*/ 	.word	0xffffffff


	//   ....[15]....
        /*01f8*/ 	.word	0xffffffff


	//   ....[16]....
        /*01fc*/ 	.word	0xffffffff


	//   ....[17]....
        /*0200*/ 	.word	0xffffffff


	//   ....[18]....
        /*0204*/ 	.word	0xffffffff


	//   ....[19]....
        /*0208*/ 	.word	0xffffffff


	//----- nvinfo : EIATTR_COOP_GROUP_INSTR_OFFSETS
	.align		4
.L_62:
        /*020c*/ 	.byte	0x04, 0x28
        /*020e*/ 	.short	(.L_64 - .L_63)


	//   ....[0]....
.L_63:
        /*0210*/ 	.word	0x000029a0


	//   ....[1]....
        /*0214*/ 	.word	0x000029b0


	//   ....[2]....
        /*0218*/ 	.word	0x000029c0


	//   ....[3]....
        /*021c*/ 	.word	0x000029d0


	//   ....[4]....
        /*0220*/ 	.word	0x00002a20


	//   ....[5]....
        /*0224*/ 	.word	0x00002a30


	//   ....[6]....
        /*0228*/ 	.word	0x00002a40


	//   ....[7]....
        /*022c*/ 	.word	0x00002a50


	//   ....[8]....
        /*0230*/ 	.word	0x00002b70


	//   ....[9]....
        /*0234*/ 	.word	0x00002b90


	//   ....[10]....
        /*0238*/ 	.word	0x00002e00


	//   ....[11]....
        /*023c*/ 	.word	0x00002e10


	//   ....[12]....
        /*0240*/ 	.word	0x00002e30


	//   ....[13]....
        /*0244*/ 	.word	0x00002e40


	//   ....[14]....
        /*0248*/ 	.word	0x00002e70


	//   ....[15]....
        /*024c*/ 	.word	0x00002ea0


	//   ....[16]....
        /*0250*/ 	.word	0x00002eb0


	//   ....[17]....
        /*0254*/ 	.word	0x00002ec0


	//   ....[18]....
        /*0258*/ 	.word	0x00002f80


	//   ....[19]....
        /*025c*/ 	.word	0x00002fa0


	//----- nvinfo : EIATTR_EXIT_INSTR_OFFSETS
	.align		4
.L_64:
        /*0260*/ 	.byte	0x04, 0x1c
        /*0262*/ 	.short	(.L_66 - .L_65)


	//   ....[0]....
.L_65:
        /*0264*/ 	.word	0x00005920


	//   ....[1]....
        /*0268*/ 	.word	0x00005950


	//----- nvinfo : EIATTR_REQNTID
	.align		4
.L_66:
        /*026c*/ 	.byte	0x04, 0x10
        /*026e*/ 	.short	(.L_68 - .L_67)
.L_67:
        /*0270*/ 	.word	0x00000080
        /*0274*/ 	.word	0x00000001
        /*0278*/ 	.word	0x00000001


	//----- nvinfo : EIATTR_CBANK_PARAM_SIZE
	.align		4
.L_68:
        /*027c*/ 	.byte	0x03, 0x19
        /*027e*/ 	.short	0x0088


	//----- nvinfo : EIATTR_PARAM_CBANK
	.align		4
        /*0280*/ 	.byte	0x04, 0x0a
        /*0282*/ 	.short	(.L_70 - .L_69)
	.align		4
.L_69:
        /*0284*/ 	.word	index@(.nv.constant0.attn_fwd)
        /*0288*/ 	.short	0x0210
        /*028a*/ 	.short	0x0088


	//----- nvinfo : EIATTR_SW_WAR
	.align		4
.L_70:
        /*028c*/ 	.byte	0x04, 0x36
        /*028e*/ 	.short	(.L_72 - .L_71)
.L_71:
        /*0290*/ 	.word	0x00000008
.L_72:


//--------------------- .nv.callgraph             --------------------------
	.section	.nv.callgraph,"",@"SHT_CUDA_CALLGRAPH"
	.align	4
	.sectionentsize	8
	.align		4
        /*0000*/ 	.word	0x00000000
	.align		4
        /*0004*/ 	.word	0xffffffff
	.align		4
        /*0008*/ 	.word	0x00000000
	.align		4
        /*000c*/ 	.word	0xfffffffe
	.align		4
        /*0010*/ 	.word	0x00000000
	.align		4
        /*0014*/ 	.word	0xfffffffd
	.align		4
        /*0018*/ 	.word	0x00000000
	.align		4
        /*001c*/ 	.word	0xfffffffc


//--------------------- .nv.constant4             --------------------------
	.section	.nv.constant4,"a",@progbits
	.align	8
	.align		8
.nv.constant4:
        /*0000*/ 	.dword	_$_str


//--------------------- .text.attn_fwd            --------------------------
	.section	.text.attn_fwd,"ax",@progbits
	.align	128
        .global         attn_fwd
        .type           attn_fwd,@function
        .size           attn_fwd,(.L_x_3 - attn_fwd)
        .other          attn_fwd,@"STO_CUDA_ENTRY STV_DEFAULT"
attn_fwd:
.text.attn_fwd:
[----:B------:R-:W-:Y:S01]  /*0000*/  LDC R1, c[0x0][0x28] ;  /* 0x00000a00ff017b82 */ /* 0x000fe20000000800 */
[----:B------:R-:W0:Y:S07]  /*0010*/  S2R R0, SR_TID.X ;  /* 0x0000000000007919 */ /* 0x000e2e0000002100 */
[----:B------:R-:W1:Y:S01]  /*0020*/  S2UR UR7, SR_CTAID.Y ;  /* 0x00000000000779c3 */ /* 0x000e620000002600 */
[----:B------:R-:W-:Y:S01]  /*0030*/  ULDC.64 UR4, c[0x0][0x240] ;  /* 0x0000900000047ab9 */ /* 0x000fe20000000a00 */
[----:B------:R-:W-:Y:S01]  /*0040*/  ULDC.64 UR10, c[0x0][0x208] ;  /* 0x00008200000a7ab9 */ /* 0x000fe20000000a00 */
[----:B------:R-:W2:Y:S05]  /*0050*/  S2R R3, SR_CTAID.X ;  /* 0x0000000000037919 */ /* 0x000eaa0000002500 */
[----:B------:R-:W3:Y:S08]  /*0060*/  LDC R54, c[0x0][0x248] ;  /* 0x00009200ff367b82 */ /* 0x000ef00000000800 */
[----:B------:R-:W4:Y:S01]  /*0070*/  LDC.64 R50, c[0x0][0x210] ;  /* 0x00008400ff327b82 */ /* 0x000f220000000a00 */
[----:B-1----:R-:W-:-:S04]  /*0080*/  UIMAD UR4, UR7, UR4, URZ ;  /* 0x00000004070472a4 */ /* 0x002fc8000f8e023f */
[----:B------:R-:W-:Y:S01]  /*0090*/  USHF.L.U32 UR6, UR4, 0x1, URZ ;  /* 0x0000000104067899 */ /* 0x000fe2000800063f */
[----:B0-----:R-:W-:Y:S02]  /*00a0*/  LOP3.LUT R18, R0, 0x1f, RZ, 0xc0, !PT ;  /* 0x0000001f00127812 */ /* 0x001fe400078ec0ff */
[----:B------:R-:W-:-:S03]  /*00b0*/  SHF.R.U32.HI R19, RZ, 0x5, R0 ;  /* 0x00000005ff137819 */ /* 0x000fc60000011600 */
[----:B--2---:R-:W-:Y:S01]  /*00c0*/  IMAD R2, R3, 0x20, R18 ;  /* 0x0000002003027824 */ /* 0x004fe200078e0212 */
[----:B------:R-:W-:-:S03]  /*00d0*/  SGXT.U32 R19, R19, 0x2 ;  /* 0x000000021313781a */ /* 0x000fc60000000000 */
[----:B------:R-:W-:Y:S01]  /*00e0*/  IMAD R3, R2, UR5, RZ ;  /* 0x0000000502037c24 */ /* 0x000fe2000f8e02ff */
[----:B------:R-:W-:Y:S01]  /*00f0*/  UIMAD.WIDE UR4, UR4, 0x2, URZ ;  /* 0x00000002040478a5 */ /* 0x000fe2000f8e023f */
[----:B---3--:R-:W-:Y:S02]  /*0100*/  IMAD R6, R19, R54, RZ ;  /* 0x0000003613067224 */ /* 0x008fe400078e02ff */
[C---:B------:R-:W-:Y:S02]  /*0110*/  IMAD.SHL.U32 R5, R3.reuse, 0x2, RZ ;  /* 0x0000000203057824 */ /* 0x040fe400078e00ff */
[----:B------:R-:W-:-:S03]  /*0120*/  IMAD.HI R4, R3, 0x2, RZ ;  /* 0x0000000203047827 */ /* 0x000fc600078e02ff */
[----:B----4-:R-:W-:Y:S01]  /*0130*/  IADD3 R50, P0, P1, R5, UR6, R50 ;  /* 0x0000000605327c10 */ /* 0x010fe2000f91e032 */
[----:B------:R-:W-:-:S03]  /*0140*/  IMAD R3, R54, 0x4, R6 ;  /* 0x0000000436037824 */ /* 0x000fc600078e0206 */
[----:B------:R-:W-:Y:S02]  /*0150*/  IADD3.X R52, R4, UR5, R51, P0, P1 ;  /* 0x0000000504347c10 */ /* 0x000fe400087e2433 */
[----:B------:R-:W-:Y:S02]  /*0160*/  LEA R7, R54, R3, 0x2 ;  /* 0x0000000336077211 */ /* 0x000fe400078e10ff */
[-C--:B------:R-:W-:Y:S02]  /*0170*/  LEA R4, P0, R6, R50.reuse, 0x1 ;  /* 0x0000003206047211 */ /* 0x080fe400078008ff */
[----:B------:R-:W-:Y:S01]  /*0180*/  LEA R8, P1, R7, R50, 0x1 ;  /* 0x0000003207087211 */ /* 0x000fe200078208ff */
[----:B------:R-:W-:Y:S01]  /*0190*/  IMAD R11, R54, 0x4, R7 ;  /* 0x00000004360b7824 */ /* 0x000fe200078e0207 */
[----:B------:R-:W-:Y:S02]  /*01a0*/  LEA.HI.X.SX32 R5, R6, R52, 0x1, P0 ;  /* 0x0000003406057211 */ /* 0x000fe400000f0eff */
[----:B------:R-:W-:-:S02]  /*01b0*/  LEA R6, P0, R3, R50, 0x1 ;  /* 0x0000003203067211 */ /* 0x000fc400078008ff */
[-C--:B------:R-:W-:Y:S01]  /*01c0*/  LEA.HI.X.SX32 R9, R7, R52.reuse, 0x1, P1 ;  /* 0x0000003407097211 */ /* 0x080fe200008f0eff */
[----:B------:R0:W2:Y:S01]  /*01d0*/  LDG.E.U16 R24, desc[UR10][R4.64] ;  /* 0x0000000a04187981 */ /* 0x0000a2000c1e1500 */
[----:B------:R-:W-:Y:S01]  /*01e0*/  LEA.HI.X.SX32 R7, R3, R52, 0x1, P0 ;  /* 0x0000003403077211 */ /* 0x000fe200000f0eff */
[C---:B------:R-:W-:Y:S01]  /*01f0*/  IMAD R3, R54.reuse, 0x4, R11 ;  /* 0x0000000436037824 */ /* 0x040fe200078e020b */
[C---:B------:R-:W-:Y:S01]  /*0200*/  LEA R10, P0, R11.reuse, R50, 0x1 ;  /* 0x000000320b0a7211 */ /* 0x040fe200078008ff */
[----:B------:R1:W3:Y:S02]  /*0210*/  LDG.E.U16 R26, desc[UR10][R8.64] ;  /* 0x0000000a081a7981 */ /* 0x0002e4000c1e1500 */
[----:B------:R-:W-:Y:S01]  /*0220*/  IMAD R15, R54, 0x4, R3 ;  /* 0x00000004360f7824 */ /* 0x000fe200078e0203 */
[----:B------:R-:W-:Y:S01]  /*0230*/  LEA.HI.X.SX32 R11, R11, R52, 0x1, P0 ;  /* 0x000000340b0b7211 */ /* 0x000fe200000f0eff */
[----:B------:R-:W4:Y:S01]  /*0240*/  LDG.E.U16 R25, desc[UR10][R6.64] ;  /* 0x0000000a06197981 */ /* 0x000f22000c1e1500 */
[----:B------:R-:W-:-:S03]  /*0250*/  LEA R12, P0, R3, R50, 0x1 ;  /* 0x00000032030c7211 */ /* 0x000fc600078008ff */
[----:B------:R5:W4:Y:S01]  /*0260*/  LDG.E.U16 R27, desc[UR10][R10.64] ;  /* 0x0000000a0a1b7981 */ /* 0x000b22000c1e1500 */
[----:B------:R-:W-:Y:S02]  /*0270*/  LEA.HI.X.SX32 R13, R3, R52, 0x1, P0 ;  /* 0x00000034030d7211 */ /* 0x000fe400000f0eff */
[C---:B------:R-:W-:Y:S02]  /*0280*/  LEA R3, R54.reuse, R15, 0x2 ;  /* 0x0000000f36037211 */ /* 0x040fe400078e10ff */
[-C--:B0-----:R-:W-:Y:S01]  /*0290*/  LEA R4, P0, R15, R50.reuse, 0x1 ;  /* 0x000000320f047211 */ /* 0x081fe200078008ff */
[----:B------:R0:W4:Y:S01]  /*02a0*/  LDG.E.U16 R28, desc[UR10][R12.64] ;  /* 0x0000000a0c1c7981 */ /* 0x000122000c1e1500 */
[----:B------:R-:W-:Y:S01]  /*02b0*/  LEA R14, P1, R3, R50, 0x1 ;  /* 0x00000032030e7211 */ /* 0x000fe200078208ff */
[C---:B------:R-:W-:Y:S01]  /*02c0*/  IMAD R16, R54.reuse, 0x4, R3 ;  /* 0x0000000436107824 */ /* 0x040fe200078e0203 */
[-C--:B------:R-:W-:Y:S02]  /*02d0*/  LEA.HI.X.SX32 R5, R15, R52.reuse, 0x1, P0 ;  /* 0x000000340f057211 */ /* 0x080fe400000f0eff */
[----:B------:R-:W-:Y:S01]  /*02e0*/  LEA.HI.X.SX32 R15, R3, R52, 0x1, P1 ;  /* 0x00000034030f7211 */ /* 0x000fe200008f0eff */
[----:B------:R-:W-:Y:S01]  /*02f0*/  IMAD R3, R54, 0x4, R16 ;  /* 0x0000000436037824 */ /* 0x000fe200078e0210 */
[----:B-1----:R-:W-:Y:S01]  /*0300*/  LEA R8, P0, R16, R50, 0x1 ;  /* 0x0000003210087211 */ /* 0x002fe200078008ff */
[----:B------:R1:W4:Y:S02]  /*0310*/  LDG.E.U16 R29, desc[UR10][R4.64] ;  /* 0x0000000a041d7981 */ /* 0x000324000c1e1500 */
[----:B-----5:R-:W-:Y:S01]  /*0320*/  IMAD R11, R54, 0x4, R3 ;  /* 0x00000004360b7824 */ /* 0x020fe200078e0203 */
[----:B------:R-:W-:Y:S01]  /*0330*/  LEA.HI.X.SX32 R9, R16, R52, 0x1, P0 ;  /* 0x0000003410097211 */ /* 0x000fe200000f0eff */
[----:B------:R5:W4:Y:S01]  /*0340*/  LDG.E.U16 R30, desc[UR10][R14.64] ;  /* 0x0000000a0e1e7981 */ /* 0x000b22000c1e1500 */
[----:B------:R-:W-:-:S03]  /*0350*/  LEA R6, P0, R3, R50, 0x1 ;  /* 0x0000003203067211 */ /* 0x000fc600078008ff */
[----:B------:R5:W4:Y:S01]  /*0360*/  LDG.E.U16 R31, desc[UR10][R8.64] ;  /* 0x0000000a081f7981 */ /* 0x000b22000c1e1500 */
[----:B------:R-:W-:Y:S02]  /*0370*/  LEA.HI.X.SX32 R7, R3, R52, 0x1, P0 ;  /* 0x0000003403077211 */ /* 0x000fe400000f0eff */
[C---:B------:R-:W-:Y:S02]  /*0380*/  LEA R3, R54.reuse, R11, 0x2 ;  /* 0x0000000b36037211 */ /* 0x040fe400078e10ff */
[-C--:B------:R-:W-:Y:S01]  /*0390*/  LEA R10, P0, R11, R50.reuse, 0x1 ;  /* 0x000000320b0a7211 */ /* 0x080fe200078008ff */
[----:B------:R5:W4:Y:S01]  /*03a0*/  LDG.E.U16 R32, desc[UR10][R6.64] ;  /* 0x0000000a06207981 */ /* 0x000b22000c1e1500 */
[----:B0-----:R-:W-:Y:S01]  /*03b0*/  LEA R12, P1, R3, R50, 0x1 ;  /* 0x00000032030c7211 */ /* 0x001fe200078208ff */
        /* <DEDUP_REMOVED lines=8> */
[----:B------:R1:W5:Y:S01]  /*0440*/  LDG.E.U16 R34, desc[UR10][R12.64] ;  /* 0x0000000a0c227981 */ /* 0x000362000c1e1500 */
[----:B------:R-:W-:-:S03]  /*0450*/  LEA R8, P0, R3, R50, 0x1 ;  /* 0x0000003203087211 */ /* 0x000fc600078008ff */
[----:B------:R1:W5:Y:S01]  /*0460*/  LDG.E.U16 R35, desc[UR10][R4.64] ;  /* 0x0000000a04237981 */ /* 0x000362000c1e1500 */
[----:B------:R-:W-:Y:S02]  /*0470*/  LEA.HI.X.SX32 R9, R3, R52, 0x1, P0 ;  /* 0x0000003403097211 */ /* 0x000fe400000f0eff */
[C---:B------:R-:W-:Y:S02]  /*0480*/  LEA R3, R54.reuse, R15, 0x2 ;  /* 0x0000000f36037211 */ /* 0x040fe400078e10ff */
[-C--:B------:R-:W-:Y:S01]  /*0490*/  LEA R6, P0, R15, R50.reuse, 0x1 ;  /* 0x000000320f067211 */ /* 0x080fe200078008ff */
[----:B------:R1:W5:Y:S01]  /*04a0*/  LDG.E.U16 R36, desc[UR10][R8.64] ;  /* 0x0000000a08247981 */ /* 0x000362000c1e1500 */
[----:B------:R-:W-:Y:S01]  /*04b0*/  LEA R14, P1, R3, R50, 0x1 ;  /* 0x00000032030e7211 */ /* 0x000fe200078208ff */
[C---:B------:R-:W-:Y:S01]  /*04c0*/  IMAD R16, R54.reuse, 0x4, R3 ;  /* 0x0000000436107824 */ /* 0x040fe200078e0203 */
[-C--:B------:R-:W-:Y:S02]  /*04d0*/  LEA.HI.X.SX32 R7, R15, R52.reuse, 0x1, P0 ;  /* 0x000000340f077211 */ /* 0x080fe400000f0eff */
[----:B------:R-:W-:Y:S01]  /*04e0*/  LEA.HI.X.SX32 R15, R3, R52, 0x1, P1 ;  /* 0x00000034030f7211 */ /* 0x000fe200008f0eff */
[----:B------:R-:W-:Y:S01]  /*04f0*/  IMAD R3, R54, 0x4, R16 ;  /* 0x0000000436037824 */ /* 0x000fe200078e0210 */
[----:B0-----:R-:W-:Y:S01]  /*0500*/  LEA R10, P0, R16, R50, 0x1 ;  /* 0x00000032100a7211 */ /* 0x001fe200078008ff */
[----:B------:R0:W5:Y:S02]  /*0510*/  LDG.E.U16 R37, desc[UR10][R6.64] ;  /* 0x0000000a06257981 */ /* 0x000164000c1e1500 */
[----:B-1----:R-:W-:Y:S01]  /*0520*/  IMAD R12, R54, 0x4, R3 ;  /* 0x00000004360c7824 */ /* 0x002fe200078e0203 */
[----:B------:R-:W-:Y:S01]  /*0530*/  LEA.HI.X.SX32 R11, R16, R52, 0x1, P0 ;  /* 0x00000034100b7211 */ /* 0x000fe200000f0eff */
[----:B------:R1:W5:Y:S01]  /*0540*/  LDG.E.U16 R38, desc[UR10][R14.64] ;  /* 0x0000000a0e267981 */ /* 0x000362000c1e1500 */
[----:B------:R-:W-:-:S02]  /*0550*/  LEA R4, P0, R3, R50, 0x1 ;  /* 0x0000003203047211 */ /* 0x000fc400078008ff */
[----:B------:R-:W-:Y:S01]  /*0560*/  LEA R13, R54, R12, 0x2 ;  /* 0x0000000c360d7211 */ /* 0x000fe200078e10ff */
[----:B------:R1:W5:Y:S01]  /*0570*/  LDG.E.U16 R39, desc[UR10][R10.64] ;  /* 0x0000000a0a277981 */ /* 0x000362000c1e1500 */
[----:B------:R-:W-:-:S03]  /*0580*/  LEA.HI.X.SX32 R5, R3, R52, 0x1, P0 ;  /* 0x0000003403057211 */ /* 0x000fc600000f0eff */
[----:B------:R-:W-:Y:S01]  /*0590*/  IMAD R3, R54, 0x4, R13 ;  /* 0x0000000436037824 */ /* 0x000fe200078e020d */
[-C--:B------:R-:W-:Y:S01]  /*05a0*/  LEA R8, P0, R12, R50.reuse, 0x1 ;  /* 0x000000320c087211 */ /* 0x080fe200078008ff */
[----:B------:R1:W5:Y:S02]  /*05b0*/  LDG.E.U16 R40, desc[UR10][R4.64] ;  /* 0x0000000a04287981 */ /* 0x000364000c1e1500 */
[----:B------:R-:W-:Y:S01]  /*05c0*/  IMAD R16, R54, 0x4, R3 ;  /* 0x0000000436107824 */ /* 0x000fe200078e0203 */
[----:B0-----:R-:W-:-:S03]  /*05d0*/  LEA R6, P1, R13, R50, 0x1 ;  /* 0x000000320d067211 */ /* 0x001fc600078208ff */
[----:B------:R-:W-:Y:S01]  /*05e0*/  IMAD R17, R54, 0x4, R16 ;  /* 0x0000000436117824 */ /* 0x000fe200078e0210 */
[----:B------:R-:W-:Y:S02]  /*05f0*/  LEA.HI.X.SX32 R9, R12, R52, 0x1, P0 ;  /* 0x000000340c097211 */ /* 0x000fe400000f0eff */
[----:B------:R-:W-:Y:S02]  /*0600*/  LEA R12, P0, R3, R50, 0x1 ;  /* 0x00000032030c7211 */ /* 0x000fe400078008ff */
[C---:B-1----:R-:W-:Y:S01]  /*0610*/  LEA R15, R54.reuse, R17, 0x2 ;  /* 0x00000011360f7211 */ /* 0x042fe200078e10ff */
[----:B------:R0:W5:Y:S01]  /*0620*/  LDG.E.U16 R41, desc[UR10][R8.64] ;  /* 0x0000000a08297981 */ /* 0x000162000c1e1500 */
[-C--:B------:R-:W-:Y:S02]  /*0630*/  LEA.HI.X.SX32 R7, R13, R52.reuse, 0x1, P1 ;  /* 0x000000340d077211 */ /* 0x080fe400008f0eff */
[----:B------:R-:W-:Y:S01]  /*0640*/  LEA.HI.X.SX32 R13, R3, R52, 0x1, P0 ;  /* 0x00000034030d7211 */ /* 0x000fe200000f0eff */
[----:B------:R-:W-:Y:S01]  /*0650*/  IMAD R3, R54, 0x4, R15 ;  /* 0x0000000436037824 */ /* 0x000fe200078e020f */
[C---:B------:R-:W-:Y:S01]  /*0660*/  LEA R10, P0, R16.reuse, R50, 0x1 ;  /* 0x00000032100a7211 */ /* 0x040fe200078008ff */
[----:B------:R1:W5:Y:S03]  /*0670*/  LDG.E.U16 R42, desc[UR10][R6.64] ;  /* 0x0000000a062a7981 */ /* 0x000366000c1e1500 */
[----:B------:R-:W-:Y:S01]  /*0680*/  LEA.HI.X.SX32 R11, R16, R52, 0x1, P0 ;  /* 0x00000034100b7211 */ /* 0x000fe200000f0eff */
[C---:B------:R-:W-:Y:S01]  /*0690*/  IMAD R16, R54.reuse, 0x4, R3 ;  /* 0x0000000436107824 */ /* 0x040fe200078e0203 */
[C---:B------:R-:W-:Y:S01]  /*06a0*/  LEA R4, P0, R17.reuse, R50, 0x1 ;  /* 0x0000003211047211 */ /* 0x040fe200078008ff */
[----:B------:R1:W5:Y:S02]  /*06b0*/  LDG.E.U16 R43, desc[UR10][R12.64] ;  /* 0x0000000a0c2b7981 */ /* 0x000364000c1e1500 */
[C---:B------:R-:W-:Y:S01]  /*06c0*/  IMAD R20, R54.reuse, 0x4, R16 ;  /* 0x0000000436147824 */ /* 0x040fe200078e0210 */
[----:B------:R-:W-:Y:S01]  /*06d0*/  LEA.HI.X.SX32 R5, R17, R52, 0x1, P0 ;  /* 0x0000003411057211 */ /* 0x000fe200000f0eff */
[----:B------:R1:W5:Y:S03]  /*06e0*/  LDG.E.U16 R44, desc[UR10][R10.64] ;  /* 0x0000000a0a2c7981 */ /* 0x000366000c1e1500 */
[----:B------:R-:W-:Y:S01]  /*06f0*/  LEA R17, R54, R20, 0x2 ;  /* 0x0000001436117211 */ /* 0x000fe200078e10ff */
[----:B------:R1:W5:Y:S01]  /*0700*/  LDG.E.U16 R45, desc[UR10][R4.64] ;  /* 0x0000000a042d7981 */ /* 0x000362000c1e1500 */
[----:B0-----:R-:W-:-:S03]  /*0710*/  LEA R8, P0, R16, R50, 0x1 ;  /* 0x0000003210087211 */ /* 0x001fc600078008ff */
[----:B------:R-:W-:Y:S01]  /*0720*/  IMAD R21, R54, 0x4, R17 ;  /* 0x0000000436157824 */ /* 0x000fe200078e0211 */
[----:B------:R-:W-:-:S03]  /*0730*/  LEA R14, P1, R15, R50, 0x1 ;  /* 0x000000320f0e7211 */ /* 0x000fc600078208ff */
[----:B-1----:R-:W-:Y:S01]  /*0740*/  IMAD R7, R54, 0x4, R21 ;  /* 0x0000000436077824 */ /* 0x002fe200078e0215 */
[----:B------:R-:W-:Y:S02]  /*0750*/  LEA.HI.X.SX32 R9, R16, R52, 0x1, P0 ;  /* 0x0000003410097211 */ /* 0x000fe400000f0eff */
[----:B------:R-:W-:Y:S01]  /*0760*/  LEA R12, P0, R17, R50, 0x1 ;  /* 0x00000032110c7211 */ /* 0x000fe200078008ff */
[----:B------:R-:W-:Y:S01]  /*0770*/  IMAD R22, R54, 0x4, R7 ;  /* 0x0000000436167824 */ /* 0x000fe200078e0207 */
[-C--:B------:R-:W-:Y:S01]  /*0780*/  LEA.HI.X.SX32 R15, R15, R52.reuse, 0x1, P1 ;  /* 0x000000340f0f7211 */ /* 0x080fe200008f0eff */
[----:B------:R0:W5:Y:S01]  /*0790*/  LDG.E.U16 R47, desc[UR10][R8.64] ;  /* 0x0000000a082f7981 */ /* 0x000162000c1e1500 */
[----:B------:R-:W-:Y:S02]  /*07a0*/  LEA.HI.X.SX32 R13, R17, R52, 0x1, P0 ;  /* 0x00000034110d7211 */ /* 0x000fe400000f0eff */
[-C--:B------:R-:W-:Y:S01]  /*07b0*/  LEA R10, P1, R7, R50.reuse, 0x1 ;  /* 0x00000032070a7211 */ /* 0x080fe200078208ff */
[----:B------:R1:W5:Y:S01]  /*07c0*/  LDG.E.U16 R46, desc[UR10][R14.64] ;  /* 0x0000000a0e2e7981 */ /* 0x000362000c1e1500 */
[----:B------:R-:W-:-:S02]  /*07d0*/  LEA R6, P0, R3, R50, 0x1 ;  /* 0x0000003203067211 */ /* 0x000fc400078008ff */
[C---:B------:R-:W-:Y:S01]  /*07e0*/  LEA R17, R54.reuse, R22, 0x2 ;  /* 0x0000001636117211 */ /* 0x040fe200078e10ff */
[----:B------:R1:W5:Y:S01]  /*07f0*/  LDG.E.U16 R48, desc[UR10][R12.64] ;  /* 0x0000000a0c307981 */ /* 0x000362000c1e1500 */
[-C--:B------:R-:W-:Y:S02]  /*0800*/  LEA.HI.X.SX32 R11, R7, R52.reuse, 0x1, P1 ;  /* 0x00000034070b7211 */ /* 0x080fe400008f0eff */
[----:B------:R-:W-:Y:S01]  /*0810*/  LEA.HI.X.SX32 R7, R3, R52, 0x1, P0 ;  /* 0x0000003403077211 */ /* 0x000fe200000f0eff */
[----:B------:R-:W-:Y:S01]  /*0820*/  IMAD R23, R54, 0x4, R17 ;  /* 0x0000000436177824 */ /* 0x000fe200078e0211 */
[CC--:B------:R-:W-:Y:S01]  /*0830*/  LEA R4, P0, R20.reuse, R50.reuse, 0x1 ;  /* 0x0000003214047211 */ /* 0x0c0fe200078008ff */
[----:B------:R-:W5:Y:S01]  /*0840*/  LDG.E.U16 R10, desc[UR10][R10.64] ;  /* 0x0000000a0a0a7981 */ /* 0x000f62000c1e1500 */
[-C--:B0-----:R-:W-:Y:S02]  /*0850*/  LEA R8, P1, R21, R50.reuse, 0x1 ;  /* 0x0000003215087211 */ /* 0x081fe400078208ff */
[----:B------:R-:W-:Y:S01]  /*0860*/  LEA R16, P2, R17, R50, 0x1 ;  /* 0x0000003211107211 */ /* 0x000fe200078408ff */
[----:B------:R0:W5:Y:S01]  /*0870*/  LDG.E.U16 R7, desc[UR10][R6.64] ;  /* 0x0000000a06077981 */ /* 0x000162000c1e1500 */
[----:B------:R-:W-:-:S02]  /*0880*/  LEA.HI.X.SX32 R5, R20, R52, 0x1, P0 ;  /* 0x0000003414057211 */ /* 0x000fc400000f0eff */
[C---:B-1----:R-:W-:Y:S02]  /*0890*/  LEA R14, P0, R22.reuse, R50, 0x1 ;  /* 0x00000032160e7211 */ /* 0x042fe400078008ff */
[----:B------:R-:W-:Y:S01]  /*08a0*/  LEA.HI.X.SX32 R9, R21, R52, 0x1, P1 ;  /* 0x0000003415097211 */ /* 0x000fe200008f0eff */
[----:B------:R1:W5:Y:S01]  /*08b0*/  LDG.E.U16 R20, desc[UR10][R4.64] ;  /* 0x0000000a04147981 */ /* 0x000362000c1e1500 */
[----:B------:R-:W-:Y:S02]  /*08c0*/  LEA R12, P1, R23, R50, 0x1 ;  /* 0x00000032170c7211 */ /* 0x000fe400078208ff */
[-C--:B------:R-:W-:Y:S01]  /*08d0*/  LEA.HI.X.SX32 R17, R17, R52.reuse, 0x1, P2 ;  /* 0x0000003411117211 */ /* 0x080fe200010f0eff */
[----:B------:R1:W5:Y:S01]  /*08e0*/  LDG.E.U16 R8, desc[UR10][R8.64] ;  /* 0x0000000a08087981 */ /* 0x000362000c1e1500 */
[-C--:B------:R-:W-:Y:S02]  /*08f0*/  LEA.HI.X.SX32 R15, R22, R52.reuse, 0x1, P0 ;  /* 0x00000034160f7211 */ /* 0x080fe400000f0eff */
[----:B------:R-:W-:Y:S01]  /*0900*/  LEA.HI.X.SX32 R13, R23, R52, 0x1, P1 ;  /* 0x00000034170d7211 */ /* 0x000fe200008f0eff */
[----:B------:R-:W5:Y:S04]  /*0910*/  LDG.E.U16 R16, desc[UR10][R16.64] ;  /* 0x0000000a10107981 */ /* 0x000f68000c1e1500 */
[----:B------:R1:W5:Y:S04]  /*0920*/  LDG.E.U16 R15, desc[UR10][R14.64] ;  /* 0x0000000a0e0f7981 */ /* 0x000368000c1e1500 */
[----:B------:R1:W5:Y:S01]  /*0930*/  LDG.E.U16 R12, desc[UR10][R12.64] ;  /* 0x0000000a0c0c7981 */ /* 0x000362000c1e1500 */
[----:B0-----:R-:W-:Y:S01]  /*0940*/  SHF.R.S32.HI R6, RZ, 0x6, R0 ;  /* 0x00000006ff067819 */ /* 0x001fe20000011400 */
[----:B------:R-:W-:-:S03]  /*0950*/  IMAD.SHL.U32 R3, R0, 0x2, RZ ;  /* 0x0000000200037824 */ /* 0x000fc600078e00ff */
[----:B------:R-:W-:Y:S02]  /*0960*/  SGXT R6, R6, 0x1 ;  /* 0x000000010606781a */ /* 0x000fe40000000200 */
[----:B-1----:R-:W-:Y:S02]  /*0970*/  SHF.R.S32.HI R4, RZ, 0x4, R0 ;  /* 0x00000004ff047819 */ /* 0x002fe40000011400 */
[----:B------:R-:W-:Y:S02]  /*0980*/  LOP3.LUT R6, R6, 0x90, RZ, 0xc0, !PT ;  /* 0x0000009006067812 */ /* 0x000fe400078ec0ff */
[----:B------:R-:W-:Y:S02]  /*0990*/  SGXT R4, R4, 0x1 ;  /* 0x000000010404781a */ /* 0x000fe40000000200 */
[----:B------:R-:W-:Y:S01]  /*09a0*/  LOP3.LUT R11, R6, 0x7e, R3, 0x78, !PT ;  /* 0x0000007e060b7812 */ /* 0x000fe200078e7803 */
[C---:B------:R-:W-:Y:S01]  /*09b0*/  IMAD.SHL.U32 R6, R0.reuse, 0x10, RZ ;  /* 0x0000001000067824 */ /* 0x040fe200078e00ff */
[C---:B------:R-:W-:Y:S01]  /*09c0*/  LOP3.LUT R9, R0.reuse, 0x60, RZ, 0xc0, !PT ;  /* 0x0000006000097812 */ /* 0x040fe200078ec0ff */
[----:B------:R-:W-:Y:S01]  /*09d0*/  IMAD.SHL.U32 R14, R0, 0x40, RZ ;  /* 0x00000040000e7824 */ /* 0x000fe200078e00ff */
[----:B------:R-:W-:-:S02]  /*09e0*/  LOP3.LUT R5, R4, 0x840, RZ, 0xc0, !PT ;  /* 0x0000084004057812 */ /* 0x000fc400078ec0ff */
[----:B------:R-:W-:Y:S02]  /*09f0*/  LOP3.LUT R4, R6, 0x70, RZ, 0xc0, !PT ;  /* 0x0000007006047812 */ /* 0x000fe400078ec0ff */
[----:B------:R-:W-:Y:S02]  /*0a00*/  SHF.L.U32 R3, R0, 0x2, RZ ;  /* 0x0000000200037819 */ /* 0x000fe400000006ff */
[----:B------:R-:W-:Y:S02]  /*0a10*/  SHF.L.U32 R6, R9, 0x4, RZ ;  /* 0x0000000409067819 */ /* 0x000fe400000006ff */
[----:B------:R-:W-:Y:S02]  /*0a20*/  LOP3.LUT R9, R5, 0x40, R14, 0x78, !PT ;  /* 0x0000004005097812 */ /* 0x000fe400078e780e */
[----:B------:R-:W-:Y:S01]  /*0a30*/  LOP3.LUT R6, R6, 0x38, R3, 0xf8, !PT ;  /* 0x0000003806067812 */ /* 0x000fe200078ef803 */
[----:B------:R-:W0:Y:S03]  /*0a40*/  S2UR UR6, SR_CgaCtaId ;  /* 0x00000000000679c3 */ /* 0x000e260000008800 */
[----:B------:R-:W-:-:S05]  /*0a50*/  LOP3.LUT R6, R9, R6, RZ, 0xfc, !PT ;  /* 0x0000000609067212 */ /* 0x000fca00078efcff */
[----:B------:R-:W1:Y:S01]  /*0a60*/  LDC R9, c[0x0][0x280] ;  /* 0x0000a000ff097b82 */ /* 0x000e620000000800 */
[----:B------:R-:W-:Y:S01]  /*0a70*/  UMOV UR4, 0x400 ;  /* 0x0000040000047882 */ /* 0x000fe20000000000 */
[C---:B------:R-:W-:Y:S01]  /*0a80*/  IMAD.SHL.U32 R17, R0.reuse, 0x8, RZ ;  /* 0x0000000800117824 */ /* 0x040fe200078e00ff */
[----:B------:R-:W-:Y:S01]  /*0a90*/  LOP3.LUT R22, R11, 0x20, RZ, 0x3c, !PT ;  /* 0x000000200b167812 */ /* 0x000fe200078e3cff */
[----:B------:R-:W-:-:S03]  /*0aa0*/  IMAD.SHL.U32 R13, R0, 0x200, RZ ;  /* 0x00000200000d7824 */ /* 0x000fc600078e00ff */
[----:B------:R-:W-:Y:S01]  /*0ab0*/  LOP3.LUT R17, R17, 0x180, RZ, 0xc0, !PT ;  /* 0x0000018011117812 */ /* 0x000fe200078ec0ff */
[----:B0-----:R-:W-:Y:S01]  /*0ac0*/  ULEA UR6, UR6, UR4, 0x18 ;  /* 0x0000000406067291 */ /* 0x001fe2000f8ec03f */
[----:B-1----:R-:W-:Y:S02]  /*0ad0*/  ISETP.GE.AND P1, PT, R9, 0x1, PT ;  /* 0x000000010900780c */ /* 0x002fe40003f26270 */
[----:B------:R-:W-:Y:S02]  /*0ae0*/  LOP3.LUT R14, R17, 0x48, R0, 0xf8, !PT ;  /* 0x00000048110e7812 */ /* 0x000fe400078ef800 */
[----:B------:R-:W-:Y:S01]  /*0af0*/  LOP3.LUT R5, R4, 0x1800, R13, 0xf8, !PT ;  /* 0x0000180004057812 */ /* 0x000fe200078ef80d */
[----:B------:R-:W-:Y:S01]  /*0b00*/  IMAD.MOV.U32 R9, RZ, RZ, 0x3f800000 ;  /* 0x3f800000ff097424 */ /* 0x000fe200078e00ff */
[----:B------:R-:W-:Y:S01]  /*0b10*/  MOV R165, 0xff800000 ;  /* 0xff80000000a57802 */ /* 0x000fe20000000f00 */
[----:B------:R-:W-:Y:S01]  /*0b20*/  IMAD.MOV.U32 R147, RZ, RZ, -0x800000 ;  /* 0xff800000ff937424 */ /* 0x000fe200078e00ff */
[----:B------:R-:W-:Y:S01]  /*0b30*/  LOP3.LUT R5, R5, R14, RZ, 0x3c, !PT ;  /* 0x0000000e05057212 */ /* 0x000fe200078e3cff */
[----:B------:R-:W-:Y:S01]  /*0b40*/  IMAD.MOV.U32 R164, RZ, RZ, -0x800000 ;  /* 0xff800000ffa47424 */ /* 0x000fe200078e00ff */
[----:B------:R-:W-:Y:S01]  /*0b50*/  MOV R14, 0x3f800000 ;  /* 0x3f800000000e7802 */ /* 0x000fe20000000f00 */
[----:B------:R-:W-:Y:S01]  /*0b60*/  IMAD.MOV.U32 R180, RZ, RZ, -0x800000 ;  /* 0xff800000ffb47424 */ /* 0x000fe200078e00ff */
[----:B------:R-:W-:-:S02]  /*0b70*/  CS2R R104, SRZ ;  /* 0x0000000000687805 */ /* 0x000fc4000001ff00 */
[----:B------:R-:W-:Y:S02]  /*0b80*/  CS2R R106, SRZ ;  /* 0x00000000006a7805 */ /* 0x000fe4000001ff00 */
[----:B------:R-:W-:Y:S02]  /*0b90*/  CS2R R120, SRZ ;  /* 0x0000000000787805 */ /* 0x000fe4000001ff00 */
[----:B------:R-:W-:Y:S02]  /*0ba0*/  CS2R R122, SRZ ;  /* 0x00000000007a7805 */ /* 0x000fe4000001ff00 */
[----:B------:R-:W-:Y:S02]  /*0bb0*/  CS2R R108, SRZ ;  /* 0x00000000006c7805 */ /* 0x000fe4000001ff00 */
[----:B------:R-:W-:Y:S02]  /*0bc0*/  CS2R R110, SRZ ;  /* 0x00000000006e7805 */ /* 0x000fe4000001ff00 */
        /* <DEDUP_REMOVED lines=9> */
[----:B------:R-:W-:Y:S01]  /*0c60*/  CS2R R126, SRZ ;  /* 0x00000000007e7805 */ /* 0x000fe2000001ff00 */
[----:B--2---:R-:W-:Y:S04]  /*0c70*/  STS.U16 [R11+UR6], R24 ;  /* 0x000000180b007988 */ /* 0x004fe80008000406 */
[----:B---3--:R-:W-:Y:S04]  /*0c80*/  STS.U16 [R11+UR6+0x200], R26 ;  /* 0x0002001a0b007988 */ /* 0x008fe80008000406 */
[----:B----4-:R-:W-:Y:S04]  /*0c90*/  STS.U16 [R11+UR6+0x400], R28 ;  /* 0x0004001c0b007988 */ /* 0x010fe80008000406 */
[----:B------:R-:W-:Y:S04]  /*0ca0*/  STS.U16 [R11+UR6+0x600], R30 ;  /* 0x0006001e0b007988 */ /* 0x000fe80008000406 */
[----:B------:R-:W-:Y:S04]  /*0cb0*/  STS.U16 [R11+UR6+0x800], R32 ;  /* 0x000800200b007988 */ /* 0x000fe80008000406 */
[----:B-----5:R-:W-:Y:S04]  /*0cc0*/  STS.U16 [R11+UR6+0xa00], R34 ;  /* 0x000a00220b007988 */ /* 0x020fe80008000406 */
[----:B------:R-:W-:Y:S04]  /*0cd0*/  STS.U16 [R11+UR6+0xc00], R36 ;  /* 0x000c00240b007988 */ /* 0x000fe80008000406 */
[----:B------:R-:W-:Y:S04]  /*0ce0*/  STS.U16 [R11+UR6+0xe00], R38 ;  /* 0x000e00260b007988 */ /* 0x000fe80008000406 */
[----:B------:R-:W-:Y:S04]  /*0cf0*/  STS.U16 [R11+UR6+0x1000], R40 ;  /* 0x001000280b007988 */ /* 0x000fe80008000406 */
[----:B------:R-:W-:Y:S04]  /*0d00*/  STS.U16 [R11+UR6+0x1200], R42 ;  /* 0x0012002a0b007988 */ /* 0x000fe80008000406 */
[----:B------:R-:W-:Y:S04]  /*0d10*/  STS.U16 [R11+UR6+0x1400], R44 ;  /* 0x0014002c0b007988 */ /* 0x000fe80008000406 */
[----:B------:R-:W-:Y:S04]  /*0d20*/  STS.U16 [R11+UR6+0x1800], R47 ;  /* 0x0018002f0b007988 */ /* 0x000fe80008000406 */
[----:B------:R-:W-:Y:S04]  /*0d30*/  STS.U16 [R11+UR6+0x1600], R46 ;  /* 0x0016002e0b007988 */ /* 0x000fe80008000406 */
[----:B------:R-:W-:Y:S04]  /*0d40*/  STS.U16 [R11+UR6+0x1a00], R48 ;  /* 0x001a00300b007988 */ /* 0x000fe80008000406 */
[----:B------:R0:W-:Y:S02]  /*0d50*/  STS.U16 [R11+UR6+0x1c00], R10 ;  /* 0x001c000a0b007988 */ /* 0x0001e40008000406 */
[----:B0-----:R-:W-:-:S02]  /*0d60*/  IMAD.MOV.U32 R10, RZ, RZ, 0x3f800000 ;  /* 0x3f800000ff0a7424 */ /* 0x001fc400078e00ff */
[----:B------:R0:W-:Y:S04]  /*0d70*/  STS.U16 [R11+UR6+0x1e00], R16 ;  /* 0x001e00100b007988 */ /* 0x0001e80008000406 */
[----:B------:R1:W-:Y:S04]  /*0d80*/  STS.U16 [R22+UR6+0x1b00], R8 ;  /* 0x001b000816007988 */ /* 0x0003e80008000406 */
[----:B------:R-:W-:Y:S01]  /*0d90*/  STS.U16 [R22+UR6+0x100], R25 ;  /* 0x0001001916007988 */ /* 0x000fe20008000406 */
[----:B0-----:R-:W-:-:S03]  /*0da0*/  SHF.R.U32.HI R11, RZ, 0x1, R0 ;  /* 0x00000001ff0b7819 */ /* 0x001fc60000011600 */
[----:B------:R-:W-:Y:S01]  /*0db0*/  STS.U16 [R22+UR6+0x300], R27 ;  /* 0x0003001b16007988 */ /* 0x000fe20008000406 */
[----:B-1----:R-:W-:-:S03]  /*0dc0*/  LOP3.LUT R8, R0, 0x7f, RZ, 0xc0, !PT ;  /* 0x0000007f00087812 */ /* 0x002fc600078ec0ff */
[----:B------:R-:W-:Y:S01]  /*0dd0*/  STS.U16 [R22+UR6+0x500], R29 ;  /* 0x0005001d16007988 */ /* 0x000fe20008000406 */
[----:B------:R-:W-:-:S03]  /*0de0*/  LOP3.LUT R11, R11, 0xc, RZ, 0xc0, !PT ;  /* 0x0000000c0b0b7812 */ /* 0x000fc600078ec0ff */
[----:B------:R-:W-:Y:S01]  /*0df0*/  STS.U16 [R22+UR6+0x700], R31 ;  /* 0x0007001f16007988 */ /* 0x000fe20008000406 */
[----:B------:R-:W-:-:S03]  /*0e00*/  ISETP.GE.U32.AND P0, PT, R8, 0x20, PT ;  /* 0x000000200800780c */ /* 0x000fc60003f06070 */
[----:B------:R-:W-:Y:S04]  /*0e10*/  STS.U16 [R22+UR6+0x900], R33 ;  /* 0x0009002116007988 */ /* 0x000fe80008000406 */
[----:B------:R-:W-:Y:S04]  /*0e20*/  STS.U16 [R22+UR6+0xb00], R35 ;  /* 0x000b002316007988 */ /* 0x000fe80008000406 */
[----:B------:R-:W-:Y:S04]  /*0e30*/  STS.U16 [R22+UR6+0xd00], R37 ;  /* 0x000d002516007988 */ /* 0x000fe80008000406 */
[----:B------:R-:W-:Y:S04]  /*0e40*/  STS.U16 [R22+UR6+0xf00], R39 ;  /* 0x000f002716007988 */ /* 0x000fe80008000406 */
[----:B------:R-:W-:Y:S04]  /*0e50*/  STS.U16 [R22+UR6+0x1100], R41 ;  /* 0x0011002916007988 */ /* 0x000fe80008000406 */
[----:B------:R-:W-:Y:S04]  /*0e60*/  STS.U16 [R22+UR6+0x1300], R43 ;  /* 0x0013002b16007988 */ /* 0x000fe80008000406 */
[----:B------:R-:W-:Y:S04]  /*0e70*/  STS.U16 [R22+UR6+0x1500], R45 ;  /* 0x0015002d16007988 */ /* 0x000fe80008000406 */
[----:B------:R0:W-:Y:S04]  /*0e80*/  STS.U16 [R22+UR6+0x1700], R7 ;  /* 0x0017000716007988 */ /* 0x0001e80008000406 */
[----:B------:R1:W-:Y:S04]  /*0e90*/  STS.U16 [R22+UR6+0x1900], R20 ;  /* 0x0019001416007988 */ /* 0x0003e80008000406 */
[----:B------:R1:W-:Y:S04]  /*0ea0*/  STS.U16 [R22+UR6+0x1d00], R15 ;  /* 0x001d000f16007988 */ /* 0x0003e80008000406 */
[----:B------:R1:W-:Y:S01]  /*0eb0*/  STS.U16 [R22+UR6+0x1f00], R12 ;  /* 0x001f000c16007988 */ /* 0x0003e20008000406 */
[----:B0-----:R-:W-:Y:S01]  /*0ec0*/  IMAD.MOV.U32 R7, RZ, RZ, 0x3f800000 ;  /* 0x3f800000ff077424 */ /* 0x001fe200078e00ff */
[----:B------:R-:W-:Y:S06]  /*0ed0*/  @!P1 BRA `(.L_x_0) ;  /* 0x0000002c00a09947 */ /* 0x000fec0003800000 */
[----:B------:R-:W0:Y:S01]  /*0ee0*/  LDC R62, c[0x0][0x268] ;  /* 0x00009a00ff3e7b82 */ /* 0x000e220000000800 */
[----:B------:R-:W-:Y:S01]  /*0ef0*/  ULDC.64 UR4, c[0x0][0x260] ;  /* 0x0000980000047ab9 */ /* 0x000fe20000000a00 */
[----:B------:R-:W-:Y:S01]  /*0f00*/  ULDC.64 UR12, c[0x0][0x218] ;  /* 0x00008600000c7ab9 */ /* 0x000fe20000000a00 */
[----:B------:R-:W-:Y:S01]  /*0f10*/  IMAD R18, R18, UR5, RZ ;  /* 0x0000000512127c24 */ /* 0x000fe2000f8e02ff */
[----:B------:R-:W-:Y:S01]  /*0f20*/  ULDC UR5, c[0x0][0x258] ;  /* 0x0000960000057ab9 */ /* 0x000fe20000000800 */
[----:B------:R-:W-:Y:S01]  /*0f30*/  UIMAD UR4, UR7, UR4, URZ ;  /* 0x00000004070472a4 */ /* 0x000fe2000f8e023f */
[----:B------:R-:W-:Y:S01]  /*0f40*/  IMAD R7, R8, UR5, RZ ;  /* 0x0000000508077c24 */ /* 0x000fe2000f8e02ff */
[----:B------:R-:W-:Y:S01]  /*0f50*/  MOV R146, 0xff800000 ;  /* 0xff80000000927802 */ /* 0x000fe20000000f00 */
[----:B-1----:R-:W1:Y:S01]  /*0f60*/  LDC.64 R12, c[0x0][0x250] ;  /* 0x00009400ff0c7b82 */ /* 0x002e620000000a00 */
[----:B------:R-:W-:Y:S01]  /*0f70*/  USHF.L.U32 UR8, UR4, 0x1, URZ ;  /* 0x0000000104087899 */ /* 0x000fe2000800063f */
[C---:B------:R-:W-:Y:S01]  /*0f80*/  IMAD.SHL.U32 R219, R7.reuse, 0x2, RZ ;  /* 0x0000000207db7824 */ /* 0x040fe200078e00ff */
[----:B------:R-:W-:Y:S01]  /*0f90*/  SHF.L.U32 R9, R18, 0x1, RZ ;  /* 0x0000000112097819 */ /* 0x000fe200000006ff */
[----:B------:R-:W-:Y:S01]  /*0fa0*/  IMAD.HI R7, R7, 0x2, RZ ;  /* 0x0000000207077827 */ /* 0x000fe200078e02ff */
[----:B------:R-:W-:Y:S01]  /*0fb0*/  UIMAD.WIDE UR4, UR4, 0x2, URZ ;  /* 0x00000002040478a5 */ /* 0x000fe2000f8e023f */
[----:B------:R-:W-:-:S02]  /*0fc0*/  CS2R R124, SRZ ;  /* 0x00000000007c7805 */ /* 0x000fc4000001ff00 */
[----:B------:R-:W-:Y:S01]  /*0fd0*/  CS2R R126, SRZ ;  /* 0x00000000007e7805 */ /* 0x000fe2000001ff00 */
[----:B------:R-:W2:Y:S01]  /*0fe0*/  LDC.64 R68, c[0x0][0x220] ;  /* 0x00008800ff447b82 */ /* 0x000ea20000000a00 */
[----:B------:R-:W-:Y:S01]  /*0ff0*/  IMAD.HI R18, R18, 0x2, RZ ;  /* 0x0000000212127827 */ /* 0x000fe200078e02ff */
[----:B------:R-:W-:Y:S01]  /*1000*/  ULDC UR9, c[0x0][0x238] ;  /* 0x00008e0000097ab9 */ /* 0x000fe20000000800 */
[----:B------:R-:W-:Y:S02]  /*1010*/  UMOV UR4, URZ ;  /* 0x0000003f00047c82 */ /* 0x000fe40008000000 */
[----:B------:R-:W-:Y:S02]  /*1020*/  IMAD.MOV.U32 R145, RZ, RZ, -0x800000 ;  /* 0xff800000ff917424 */ /* 0x000fe400078e00ff */
[----:B------:R-:W-:Y:S02]  /*1030*/  IMAD.MOV.U32 R144, RZ, RZ, -0x800000 ;  /* 0xff800000ff907424 */ /* 0x000fe400078e00ff */
[----:B0-----:R-:W-:-:S04]  /*1040*/  IMAD R19, R19, R62, RZ ;  /* 0x0000003e13137224 */ /* 0x001fc800078e02ff */
[----:B------:R-:W-:Y:S02]  /*1050*/  IMAD R10, R62, 0x4, R19 ;  /* 0x000000043e0a7824 */ /* 0x000fe400078e0213 */
[----:B-1----:R-:W-:Y:S01]  /*1060*/  IMAD R12, R12, UR7, RZ ;  /* 0x000000070c0c7c24 */ /* 0x002fe2000f8e02ff */
[----:B------:R-:W-:Y:S01]  /*1070*/  SHF.L.U32 R75, R13, 0x2, RZ ;  /* 0x000000020d4b7819 */ /* 0x000fe200000006ff */
[----:B------:R-:W-:Y:S02]  /*1080*/  IMAD R14, R62, 0x4, R10 ;  /* 0x000000043e0e7824 */ /* 0x000fe400078e020a */
[----:B------:R-:W-:Y:S02]  /*1090*/  IMAD.SHL.U32 R218, R12, 0x2, RZ ;  /* 0x000000020cda7824 */ /* 0x000fe400078e00ff */
[----:B------:R-:W-:Y:S02]  /*10a0*/  IMAD R15, R62, 0x4, R14 ;  /* 0x000000043e0f7824 */ /* 0x000fe400078e020e */
[----:B------:R-:W-:Y:S01]  /*10b0*/  IMAD.HI R12, R12, 0x2, RZ ;  /* 0x000000020c0c7827 */ /* 0x000fe200078e02ff */
[----:B------:R-:W-:-:S02]  /*10c0*/  IADD3 R218, P1, P2, R219, UR12, R218 ;  /* 0x0000000cdbda7c10 */ /* 0x000fc4000fa3e0da */
[C---:B------:R-:W-:Y:S01]  /*10d0*/  LEA R17, R62.reuse, R15, 0x2 ;  /* 0x0000000f3e117211 */ /* 0x040fe200078e10ff */
[----:B------:R-:W-:Y:S01]  /*10e0*/  IMAD R133, R13, 0x24, RZ ;  /* 0x000000240d857824 */ /* 0x000fe200078e02ff */
[----:B------:R-:W-:Y:S01]  /*10f0*/  IADD3.X R219, R7, UR13, R12, P1, P2 ;  /* 0x0000000d07db7c10 */ /* 0x000fe20008fe440c */
[----:B------:R-:W-:Y:S01]  /*1100*/  IMAD R135, R13, 0x26, RZ ;  /* 0x000000260d877824 */ /* 0x000fe200078e02ff */
[----:B--2---:R-:W-:Y:S01]  /*1110*/  IADD3 R68, P3, P4, R9, UR8, R68 ;  /* 0x0000000809447c10 */ /* 0x004fe2000fc7e044 */
[----:B------:R-:W-:Y:S01]  /*1120*/  IMAD R20, R62, 0x4, R17 ;  /* 0x000000043e147824 */ /* 0x000fe200078e0211 */
[----:B------:R-:W-:Y:S01]  /*1130*/  IADD3 R132, P5, R133, R218, RZ ;  /* 0x000000da85847210 */ /* 0x000fe20007fbe0ff */
[C---:B------:R-:W-:Y:S01]  /*1140*/  IMAD R97, R13.reuse, 0x12, RZ ;  /* 0x000000120d617824 */ /* 0x040fe200078e02ff */
[----:B------:R-:W-:Y:S01]  /*1150*/  IADD3.X R70, R18, UR5, R69, P3, P4 ;  /* 0x0000000512467c10 */ /* 0x000fe20009fe8445 */
[----:B------:R-:W-:Y:S01]  /*1160*/  IMAD R21, R62, 0x4, R20 ;  /* 0x000000043e157824 */ /* 0x000fe200078e0214 */
[-C--:B------:R-:W-:Y:S01]  /*1170*/  LEA R154, P2, R10, R68.reuse, 0x1 ;  /* 0x000000440a9a7211 */ /* 0x080fe200078408ff */
[----:B------:R-:W-:Y:S01]  /*1180*/  IMAD R99, R13, 0x13, RZ ;  /* 0x000000130d637824 */ /* 0x000fe200078e02ff */
[-C--:B------:R-:W-:Y:S01]  /*1190*/  LEA R156, P1, R19, R68.reuse, 0x1 ;  /* 0x00000044139c7211 */ /* 0x080fe200078208ff */
[----:B------:R-:W-:Y:S01]  /*11a0*/  IMAD R23, R62, 0x4, R21 ;  /* 0x000000043e177824 */ /* 0x000fe200078e0215 */
[----:B------:R-:W-:Y:S01]  /*11b0*/  LEA R152, P3, R14, R68, 0x1 ;  /* 0x000000440e987211 */ /* 0x000fe200078608ff */
[C---:B------:R-:W-:Y:S01]  /*11c0*/  IMAD R101, R13.reuse, 0x14, RZ ;  /* 0x000000140d657824 */ /* 0x040fe200078e02ff */
[-C--:B------:R-:W-:Y:S01]  /*11d0*/  LEA.HI.X.SX32 R155, R10, R70.reuse, 0x1, P2 ;  /* 0x000000460a9b7211 */ /* 0x080fe200010f0eff */
[C---:B------:R-:W-:Y:S01]  /*11e0*/  IMAD R177, R13.reuse, 0x2e, RZ ;  /* 0x0000002e0db17824 */ /* 0x040fe200078e02ff */
[----:B------:R-:W-:Y:S01]  /*11f0*/  LEA R25, R62, R23, 0x2 ;  /* 0x000000173e197211 */ /* 0x000fe200078e10ff */
[----:B------:R-:W-:Y:S01]  /*1200*/  IMAD R83, R13, 0xa, RZ ;  /* 0x0000000a0d537824 */ /* 0x000fe200078e02ff */
[-C--:B------:R-:W-:Y:S01]  /*1210*/  LEA.HI.X.SX32 R157, R19, R70.reuse, 0x1, P1 ;  /* 0x00000046139d7211 */ /* 0x080fe200008f0eff */
[----:B------:R-:W-:Y:S01]  /*1220*/  IMAD R107, R13, 0x17, RZ ;  /* 0x000000170d6b7824 */ /* 0x000fe200078e02ff */
[----:B------:R-:W-:Y:S01]  /*1230*/  LEA.HI.X.SX32 R153, R14, R70, 0x1, P3 ;  /* 0x000000460e997211 */ /* 0x000fe200018f0eff */
[----:B------:R-:W-:Y:S01]  /*1240*/  IMAD R26, R62, 0x4, R25 ;  /* 0x000000043e1a7824 */ /* 0x000fe200078e0219 */
[-C--:B------:R-:W-:Y:S01]  /*1250*/  LEA R150, P1, R15, R68.reuse, 0x1 ;  /* 0x000000440f967211 */ /* 0x080fe200078208ff */
[----:B------:R-:W-:Y:S01]  /*1260*/  IMAD R123, R13, 0x22, RZ ;  /* 0x000000220d7b7824 */ /* 0x000fe200078e02ff */
[----:B------:R-:W-:Y:S01]  /*1270*/  LEA R16, P2, R20, R68, 0x1 ;  /* 0x0000004414107211 */ /* 0x000fe200078408ff */
[C---:B------:R-:W-:Y:S01]  /*1280*/  IMAD R27, R62.reuse, 0x4, R26 ;  /* 0x000000043e1b7824 */ /* 0x040fe200078e021a */
[----:B------:R-:W-:Y:S01]  /*1290*/  LEA.HI.X.SX32 R151, R15, R70, 0x1, P1 ;  /* 0x000000460f977211 */ /* 0x000fe200008f0eff */
[----:B------:R-:W-:Y:S01]  /*12a0*/  IMAD R105, R13, 0x16, RZ ;  /* 0x000000160d697824 */ /* 0x000fe200078e02ff */
[-C--:B------:R-:W-:Y:S01]  /*12b0*/  LEA R148, P1, R17, R68.reuse, 0x1 ;  /* 0x0000004411947211 */ /* 0x080fe200078208ff */
[C---:B------:R-:W-:Y:S01]  /*12c0*/  IMAD R29, R62.reuse, 0x4, R27 ;  /* 0x000000043e1d7824 */ /* 0x040fe200078e021b */
[----:B------:R-:W-:Y:S01]  /*12d0*/  LEA R18, P3, R21, R68, 0x1 ;  /* 0x0000004415127211 */ /* 0x000fe200078608ff */
[----:B------:R-:W-:Y:S01]  /*12e0*/  IMAD R109, R13, 0x18, RZ ;  /* 0x000000180d6d7824 */ /* 0x000fe200078e02ff */
[-C--:B------:R-:W-:Y:S01]  /*12f0*/  LEA.HI.X.SX32 R149, R17, R70.reuse, 0x1, P1 ;  /* 0x0000004611957211 */ /* 0x080fe200008f0eff */
[----:B------:R-:W-:Y:S01]  /*1300*/  IMAD R7, R62, 0x4, R29 ;  /* 0x000000043e077824 */ /* 0x000fe200078e021d */
[----:B------:R-:W-:Y:S01]  /*1310*/  LEA.HI.X.SX32 R17, R20, R70, 0x1, P2 ;  /* 0x0000004614117211 */ /* 0x000fe200010f0eff */
[----:B------:R-:W-:Y:S01]  /*1320*/  IMAD R71, R13, 0x11, RZ ;  /* 0x000000110d477824 */ /* 0x000fe200078e02ff */
[----:B------:R-:W-:Y:S01]  /*1330*/  LEA R20, P1, R23, R68, 0x1 ;  /* 0x0000004417147211 */ /* 0x000fe200078208ff */
[C---:B------:R-:W-:Y:S01]  /*1340*/  IMAD R81, R13.reuse, 0x9, RZ ;  /* 0x000000090d517824 */ /* 0x040fe200078e02ff */
[C---:B------:R-:W-:Y:S01]  /*1350*/  LEA R9, R62.reuse, R7, 0x2 ;  /* 0x000000073e097211 */ /* 0x040fe200078e10ff */
[----:B------:R-:W-:Y:S01]  /*1360*/  IMAD R85, R13, 0xb, RZ ;  /* 0x0000000b0d557824 */ /* 0x000fe200078e02ff */
[----:B------:R-:W-:Y:S01]  /*1370*/  LEA.HI.X.SX32 R19, R21, R70, 0x1, P3 ;  /* 0x0000004615137211 */ /* 0x000fe200018f0eff */
[----:B------:R-:W-:Y:S01]  /*1380*/  IMAD R87, R13, 0xc, RZ ;  /* 0x0000000c0d577824 */ /* 0x000fe200078e02ff */
[-C--:B------:R-:W-:Y:S01]  /*1390*/  LEA R22, P2, R25, R68.reuse, 0x1 ;  /* 0x0000004419167211 */ /* 0x080fe200078408ff */
[----:B------:R-:W-:Y:S01]  /*13a0*/  IMAD R12, R62, 0x4, R9 ;  /* 0x000000043e0c7824 */ /* 0x000fe200078e0209 */
[----:B------:R-:W-:Y:S01]  /*13b0*/  LEA R24, P3, R26, R68, 0x1 ;  /* 0x000000441a187211 */ /* 0x000fe200078608ff */
[----:B------:R-:W-:Y:S01]  /*13c0*/  IMAD R187, R13, 0x2a, RZ ;  /* 0x0000002a0dbb7824 */ /* 0x000fe200078e02ff */
[-C--:B------:R-:W-:Y:S01]  /*13d0*/  LEA.HI.X.SX32 R21, R23, R70.reuse, 0x1, P1 ;  /* 0x0000004617157211 */ /* 0x080fe200008f0eff */
[----:B------:R-:W-:Y:S01]  /*13e0*/  IMAD R10, R62, 0x4, R12 ;  /* 0x000000043e0a7824 */ /* 0x000fe200078e020c */
[-C--:B------:R-:W-:Y:S01]  /*13f0*/  LEA.HI.X.SX32 R23, R25, R70.reuse, 0x1, P2 ;  /* 0x0000004619177211 */ /* 0x080fe200010f0eff */
[----:B------:R-:W-:Y:S01]  /*1400*/  IMAD R179, R13, 0x2c, RZ ;  /* 0x0000002c0db37824 */ /* 0x000fe200078e02ff */
[----:B------:R-:W-:Y:S01]  /*1410*/  LEA.HI.X.SX32 R25, R26, R70, 0x1, P3 ;  /* 0x000000461a197211 */ /* 0x000fe200018f0eff */
[C---:B------:R-:W-:Y:S01]  /*1420*/  IMAD R14, R62.reuse, 0x4, R10 ;  /* 0x000000043e0e7824 */ /* 0x040fe200078e020a */
[-C--:B------:R-:W-:Y:S01]  /*1430*/  LEA R30, P3, R7, R68.reuse, 0x1 ;  /* 0x00000044071e7211 */ /* 0x080fe200078608ff */
[----:B------:R-:W-:Y:S01]  /*1440*/  IMAD R113, R13, 0x1a, RZ ;  /* 0x0000001a0d717824 */ /* 0x000fe200078e02ff */
[----:B------:R-:W-:Y:S01]  /*1450*/  LEA R26, P1, R27, R68, 0x1 ;  /* 0x000000441b1a7211 */ /* 0x000fe200078208ff */
[C---:B------:R-:W-:Y:S01]  /*1460*/  IMAD R137, R13.reuse, 0x28, RZ ;  /* 0x000000280d897824 */ /* 0x040fe200078e02ff */
[C---:B------:R-:W-:Y:S01]  /*1470*/  LEA R15, R62.reuse, R14, 0x2 ;  /* 0x0000000e3e0f7211 */ /* 0x040fe200078e10ff */
[----:B------:R-:W-:Y:S01]  /*1480*/  IMAD R103, R13, 0x15, RZ ;  /* 0x000000150d677824 */ /* 0x000fe200078e02ff */
[-C--:B------:R-:W-:Y:S01]  /*1490*/  LEA.HI.X.SX32 R31, R7, R70.reuse, 0x1, P3 ;  /* 0x00000046071f7211 */ /* 0x080fe200018f0eff */
[----:B------:R-:W-:Y:S01]  /*14a0*/  IMAD R89, R13, 0xd, RZ ;  /* 0x0000000d0d597824 */ /* 0x000fe200078e02ff */
[----:B------:R-:W-:Y:S01]  /*14b0*/  LEA.HI.X.SX32 R27, R27, R70, 0x1, P1 ;  /* 0x000000461b1b7211 */ /* 0x000fe200008f0eff */
[C---:B------:R-:W-:Y:S01]  /*14c0*/  IMAD R43, R62.reuse, 0x4, R15 ;  /* 0x000000043e2b7824 */ /* 0x040fe200078e020f */
[-C--:B------:R-:W-:Y:S01]  /*14d0*/  LEA R32, P1, R9, R68.reuse, 0x1 ;  /* 0x0000004409207211 */ /* 0x080fe200078208ff */
        /* <DEDUP_REMOVED lines=8> */
[C---:B------:R-:W-:Y:S01]  /*1560*/  IMAD R169, R13.reuse, 0x36, RZ ;  /* 0x000000360da97824 */ /* 0x040fe200078e02ff */
[----:B------:R-:W-:Y:S01]  /*1570*/  LEA.HI.X.SX32 R37, R10, R70, 0x1, P3 ;  /* 0x000000460a257211 */ /* 0x000fe200018f0eff */
[C---:B------:R-:W-:Y:S01]  /*1580*/  IMAD R91, R13.reuse, 0xe, RZ ;  /* 0x0000000e0d5b7824 */ /* 0x040fe200078e02ff */
[----:B------:R-:W-:Y:S01]  /*1590*/  LEA R7, R62, R47, 0x2 ;  /* 0x0000002f3e077211 */ /* 0x000fe200078e10ff */
[C---:B------:R-:W-:Y:S01]  /*15a0*/  IMAD R173, R13.reuse, 0x32, RZ ;  /* 0x000000320dad7824 */ /* 0x040fe200078e02ff */
[-C--:B------:R-:W-:Y:S01]  /*15b0*/  LEA R34, P2, R12, R68.reuse, 0x1 ;  /* 0x000000440c227211 */ /* 0x080fe200078408ff */
[----:B------:R-:W-:Y:S01]  /*15c0*/  IMAD R115, R13, 0x1b, RZ ;  /* 0x0000001b0d737824 */ /* 0x000fe200078e02ff */
[----:B------:R-:W-:Y:S01]  /*15d0*/  LEA R42, P3, R43, R68, 0x1 ;  /* 0x000000442b2a7211 */ /* 0x000fe200078608ff */
[----:B------:R-:W-:Y:S01]  /*15e0*/  IMAD R51, R62, 0x4, R7 ;  /* 0x000000043e337824 */ /* 0x000fe200078e0207 */
        /* <DEDUP_REMOVED lines=15> */
[----:B------:R-:W-:Y:S01]  /*16e0*/  IMAD.SHL.U32 R73, R13, 0x2, RZ ;  /* 0x000000020d497824 */ /* 0x000fe200078e00ff */
[----:B------:R-:W-:Y:S01]  /*16f0*/  LEA R46, P2, R47, R68, 0x1 ;  /* 0x000000442f2e7211 */ /* 0x000fe200078408ff */
[C---:B------:R-:W-:Y:S01]  /*1700*/  IMAD R14, R62.reuse, 0x4, R12 ;  /* 0x000000043e0e7824 */ /* 0x040fe200078e020c */
        /* <DEDUP_REMOVED lines=11> */
[C---:B------:R-:W-:Y:S01]  /*17c0*/  IMAD R161, R13.reuse, 0x3c, RZ ;  /* 0x0000003c0da17824 */ /* 0x040fe200078e02ff */
[----:B------:R-:W-:Y:S01]  /*17d0*/  LEA R9, R62, R15, 0x2 ;  /* 0x0000000f3e097211 */ /* 0x000fe200078e10ff */
[----:B------:R-:W-:Y:S01]  /*17e0*/  IMAD R159, R13, 0x3e, RZ ;  /* 0x0000003e0d9f7824 */ /* 0x000fe200078e02ff */
[----:B------:R-:W-:Y:S01]  /*17f0*/  LEA.HI.X.SX32 R45, R45, R70, 0x1, P1 ;  /* 0x000000462d2d7211 */ /* 0x000fe200008f0eff */
[----:B------:R-:W-:Y:S01]  /*1800*/  IMAD.SHL.U32 R79, R13, 0x8, RZ ;  /* 0x000000080d4f7824 */ /* 0x000fe200078e00ff */
[----:B------:R-:W-:Y:S01]  /*1810*/  LEA R50, P1, R51, R68, 0x1 ;  /* 0x0000004433327211 */ /* 0x000fe200078208ff */
[----:B------:R-:W-:Y:S01]  /*1820*/  IMAD.SHL.U32 R95, R13, 0x10, RZ ;  /* 0x000000100d5f7824 */ /* 0x000fe200078e00ff */
[----:B------:R-:W-:Y:S01]  /*1830*/  LEA.HI.X.SX32 R55, R10, R70, 0x1, P3 ;  /* 0x000000460a377211 */ /* 0x000fe200018f0eff */
[----:B------:R-:W-:Y:S01]  /*1840*/  IMAD R10, R62, 0x4, R9 ;  /* 0x000000043e0a7824 */ /* 0x000fe200078e0209 */
[----:B------:R-:W-:Y:S01]  /*1850*/  LEA R60, P3, R7, R68, 0x1 ;  /* 0x00000044073c7211 */ /* 0x000fe200078608ff */
[----:B------:R-:W-:Y:S01]  /*1860*/  IMAD R129, R13, 0x1f, RZ ;  /* 0x0000001f0d817824 */ /* 0x000fe200078e02ff */
[----:B------:R-:W-:-:S02]  /*1870*/  LEA.HI.X.SX32 R51, R51, R70, 0x1, P1 ;  /* 0x0000004633337211 */ /* 0x000fc400008f0eff */
[-C--:B------:R-:W-:Y:S02]  /*1880*/  LEA R56, P1, R12, R68.reuse, 0x1 ;  /* 0x000000440c387211 */ /* 0x080fe400078208ff */
[----:B------:R-:W-:Y:S02]  /*1890*/  LEA R58, P2, R14, R68, 0x1 ;  /* 0x000000440e3a7211 */ /* 0x000fe400078408ff */
[-C--:B------:R-:W-:Y:S01]  /*18a0*/  LEA.HI.X.SX32 R61, R7, R70.reuse, 0x1, P3 ;  /* 0x00000046073d7211 */ /* 0x080fe200018f0eff */
[----:B------:R-:W-:Y:S01]  /*18b0*/  IMAD R7, R62, 0x4, R10 ;  /* 0x000000043e077824 */ /* 0x000fe200078e020a */
[-C--:B------:R-:W-:Y:S02]  /*18c0*/  LEA.HI.X.SX32 R57, R12, R70.reuse, 0x1, P1 ;  /* 0x000000460c397211 */ /* 0x080fe400008f0eff */
[----:B------:R-:W-:Y:S01]  /*18d0*/  LEA.HI.X.SX32 R59, R14, R70, 0x1, P2 ;  /* 0x000000460e3b7211 */ /* 0x000fe200010f0eff */
[----:B------:R-:W-:Y:S01]  /*18e0*/  IMAD.MOV.U32 R14, RZ, RZ, 0x3f800000 ;  /* 0x3f800000ff0e7424 */ /* 0x000fe200078e00ff */
[----:B------:R-:W-:-:S02]  /*18f0*/  LEA R62, P1, R15, R68, 0x1 ;  /* 0x000000440f3e7211 */ /* 0x000fc400078208ff */
[-C--:B------:R-:W-:Y:S02]  /*1900*/  LEA R64, P2, R9, R68.reuse, 0x1 ;  /* 0x0000004409407211 */ /* 0x080fe400078408ff */
[-C--:B------:R-:W-:Y:S02]  /*1910*/  LEA R66, P3, R10, R68.reuse, 0x1 ;  /* 0x000000440a427211 */ /* 0x080fe400078608ff */
[----:B------:R-:W-:Y:S02]  /*1920*/  LEA R68, P4, R7, R68, 0x1 ;  /* 0x0000004407447211 */ /* 0x000fe400078808ff */
[----:B------:R-:W-:Y:S02]  /*1930*/  LEA.HI.X.SX32 R133, R97, R219, 0x1, P5 ;  /* 0x000000db61857211 */ /* 0x000fe400028f0eff */
[----:B------:R-:W-:Y:S01]  /*1940*/  LEA.HI.X.SX32 R69, R7, R70, 0x1, P4 ;  /* 0x0000004607457211 */ /* 0x000fe200020f0eff */
[----:B------:R-:W-:Y:S01]  /*1950*/  IMAD R7, R13, 0x3, RZ ;  /* 0x000000030d077824 */ /* 0x000fe200078e02ff */
[----:B------:R-:W-:-:S02]  /*1960*/  IADD3 R134, P4, R135, R218, RZ ;  /* 0x000000da87867210 */ /* 0x000fc40007f9e0ff */
[-C--:B------:R-:W-:Y:S02]  /*1970*/  IADD3 R198, P5, R101, R218.reuse, RZ ;  /* 0x000000da65c67210 */ /* 0x080fe40007fbe0ff */
[----:B------:R-:W-:Y:S02]  /*1980*/  LEA.HI.X.SX32 R135, R99, R219, 0x1, P4 ;  /* 0x000000db63877211 */ /* 0x000fe400020f0eff */
[----:B------:R-:W-:Y:S02]  /*1990*/  IADD3 R176, P4, R177, R218, RZ ;  /* 0x000000dab1b07210 */ /* 0x000fe40007f9e0ff */
[-C--:B------:R-:W-:Y:S01]  /*19a0*/  LEA.HI.X.SX32 R63, R15, R70.reuse, 0x1, P1 ;  /* 0x000000460f3f7211 */ /* 0x080fe200008f0eff */
[----:B------:R-:W-:Y:S01]  /*19b0*/  IMAD R15, R13, 0x6, RZ ;  /* 0x000000060d0f7824 */ /* 0x000fe200078e02ff */
[-C--:B------:R-:W-:Y:S01]  /*19c0*/  LEA.HI.X.SX32 R65, R9, R70.reuse, 0x1, P2 ;  /* 0x0000004609417211 */ /* 0x080fe200010f0eff */
[----:B------:R-:W-:Y:S01]  /*19d0*/  IMAD R9, R13, 0x5, RZ ;  /* 0x000000050d097824 */ /* 0x000fe200078e02ff */
[----:B------:R-:W-:-:S02]  /*19e0*/  LEA.HI.X.SX32 R67, R10, R70, 0x1, P3 ;  /* 0x000000460a437211 */ /* 0x000fc400018f0eff */
[-C--:B------:R-:W-:Y:S02]  /*19f0*/  LEA.HI.X.SX32 R199, R83, R219.reuse, 0x1, P5 ;  /* 0x000000db53c77211 */ /* 0x080fe400028f0eff */
[----:B------:R-:W-:Y:S02]  /*1a00*/  LEA.HI.X.SX32 R177, R107, R219, 0x1, P4 ;  /* 0x000000db6bb17211 */ /* 0x000fe400020f0eff */
[----:B------:R-:W-:Y:S02]  /*1a10*/  CS2R R106, SRZ ;  /* 0x00000000006a7805 */ /* 0x000fe4000001ff00 */
[-C--:B------:R-:W-:Y:S02]  /*1a20*/  IADD3 R70, P6, R123, R218.reuse, RZ ;  /* 0x000000da7b467210 */ /* 0x080fe40007fde0ff */
[----:B------:R-:W-:Y:S02]  /*1a30*/  CS2R R122, SRZ ;  /* 0x00000000007a7805 */ /* 0x000fe4000001ff00 */
[----:B------:R-:W-:-:S02]  /*1a40*/  IADD3 R200, P3, R97, R218, RZ ;  /* 0x000000da61c87210 */ /* 0x000fc40007f7e0ff */
[-C--:B------:R-:W-:Y:S02]  /*1a50*/  IADD3 R196, P5, R105, R218.reuse, RZ ;  /* 0x000000da69c47210 */ /* 0x080fe40007fbe0ff */
[----:B------:R-:W-:Y:S02]  /*1a60*/  IADD3 R194, P4, R109, R218, RZ ;  /* 0x000000da6dc27210 */ /* 0x000fe40007f9e0ff */
[-C--:B------:R-:W-:Y:S02]  /*1a70*/  LEA.HI.X.SX32 R71, R71, R219.reuse, 0x1, P6 ;  /* 0x000000db47477211 */ /* 0x080fe400030f0eff */
[-C--:B------:R-:W-:Y:S02]  /*1a80*/  LEA.HI.X.SX32 R201, R81, R219.reuse, 0x1, P3 ;  /* 0x000000db51c97211 */ /* 0x080fe400018f0eff */
[-C--:B------:R-:W-:Y:S02]  /*1a90*/  LEA.HI.X.SX32 R197, R85, R219.reuse, 0x1, P5 ;  /* 0x000000db55c57211 */ /* 0x080fe400028f0eff */
[----:B------:R-:W-:-:S02]  /*1aa0*/  LEA.HI.X.SX32 R195, R87, R219, 0x1, P4 ;  /* 0x000000db57c37211 */ /* 0x000fc400020f0eff */
[-C--:B------:R-:W-:Y:S02]  /*1ab0*/  IADD3 R186, P2, R187, R218.reuse, RZ ;  /* 0x000000dabbba7210 */ /* 0x080fe40007f5e0ff */
[-C--:B------:R-:W-:Y:S02]  /*1ac0*/  IADD3 R178, P6, R179, R218.reuse, RZ ;  /* 0x000000dab3b27210 */ /* 0x080fe40007fde0ff */
[-C--:B------:R-:W-:Y:S02]  /*1ad0*/  IADD3 R208, P3, R83, R218.reuse, RZ ;  /* 0x000000da53d07210 */ /* 0x080fe40007f7e0ff */
[-C--:B------:R-:W-:Y:S02]  /*1ae0*/  IADD3 R212, P5, R15, R218.reuse, RZ ;  /* 0x000000da0fd47210 */ /* 0x080fe40007fbe0ff */
[-C--:B------:R-:W-:Y:S02]  /*1af0*/  IADD3 R192, P4, R113, R218.reuse, RZ ;  /* 0x000000da71c07210 */ /* 0x080fe40007f9e0ff */
[----:B------:R-:W-:-:S02]  /*1b00*/  IADD3 R136, P1, R137, R218, RZ ;  /* 0x000000da89887210 */ /* 0x000fc40007f3e0ff */
[-C--:B------:R-:W-:Y:S01]  /*1b10*/  LEA.HI.X.SX32 R209, R9, R219.reuse, 0x1, P3 ;  /* 0x000000db09d17211 */ /* 0x080fe200018f0eff */
[----:B------:R-:W-:Y:S01]  /*1b20*/  IMAD.MOV.U32 R9, RZ, RZ, 0x3f800000 ;  /* 0x3f800000ff097424 */ /* 0x000fe200078e00ff */
[-C--:B------:R-:W-:Y:S02]  /*1b30*/  LEA.HI.X.SX32 R187, R103, R219.reuse, 0x1, P2 ;  /* 0x000000db67bb7211 */ /* 0x080fe400010f0eff */
[----:B------:R-:W-:Y:S02]  /*1b40*/  CS2R R102, SRZ ;  /* 0x0000000000667805 */ /* 0x000fe4000001ff00 */
[-C--:B------:R-:W-:Y:S02]  /*1b50*/  LEA.HI.X.SX32 R179, R105, R219.reuse, 0x1, P6 ;  /* 0x000000db69b37211 */ /* 0x080fe400030f0eff */
[----:B------:R-:W-:Y:S02]  /*1b60*/  CS2R R104, SRZ ;  /* 0x0000000000687805 */ /* 0x000fe4000001ff00 */
[-C--:B------:R-:W-:Y:S01]  /*1b70*/  LEA.HI.X.SX32 R213, R7, R219.reuse, 0x1, P5 ;  /* 0x000000db07d57211 */ /* 0x080fe200028f0eff */
[----:B------:R-:W-:Y:S01]  /*1b80*/  IMAD.MOV.U32 R7, RZ, RZ, 0x3f800000 ;  /* 0x3f800000ff077424 */ /* 0x000fe200078e00ff */
[----:B------:R-:W-:-:S02]  /*1b90*/  LEA.HI.X.SX32 R193, R89, R219, 0x1, P4 ;  /* 0x000000db59c17211 */ /* 0x000fc400020f0eff */
[----:B------:R-:W-:Y:S02]  /*1ba0*/  CS2R R88, SRZ ;  /* 0x0000000000587805 */ /* 0x000fe4000001ff00 */
[-C--:B------:R-:W-:Y:S02]  /*1bb0*/  IADD3 R174, P3, R175, R218.reuse, RZ ;  /* 0x000000daafae7210 */ /* 0x080fe40007f7e0ff */
[-C--:B------:R-:W-:Y:S02]  /*1bc0*/  IADD3 R170, P2, R171, R218.reuse, RZ ;  /* 0x000000daabaa7210 */ /* 0x080fe40007f5e0ff */
[-C--:B------:R-:W-:Y:S02]  /*1bd0*/  IADD3 R206, P6, R87, R218.reuse, RZ ;  /* 0x000000da57ce7210 */ /* 0x080fe40007fde0ff */
[-C--:B------:R-:W-:Y:S02]  /*1be0*/  IADD3 R168, P5, R169, R218.reuse, RZ ;  /* 0x000000daa9a87210 */ /* 0x080fe40007fbe0ff */
[----:B------:R-:W-:-:S02]  /*1bf0*/  IADD3 R204, P4, R91, R218, RZ ;  /* 0x000000da5bcc7210 */ /* 0x000fc40007f9e0ff */
[-C--:B------:R-:W-:Y:S02]  /*1c00*/  LEA.HI.X.SX32 R137, R101, R219.reuse, 0x1, P1 ;  /* 0x000000db65897211 */ /* 0x080fe400008f0eff */
[----:B------:R-:W-:Y:S02]  /*1c10*/  CS2R R100, SRZ ;  /* 0x0000000000647805 */ /* 0x000fe4000001ff00 */
[----:B------:R-:W-:Y:S02]  /*1c20*/  IADD3 R172, P1, R173, R218, RZ ;  /* 0x000000daadac7210 */ /* 0x000fe40007f3e0ff */
[-C--:B------:R-:W-:Y:S01]  /*1c30*/  LEA.HI.X.SX32 R207, R15, R219.reuse, 0x1, P6 ;  /* 0x000000db0fcf7211 */ /* 0x080fe200030f0eff */
[----:B------:R-:W-:Y:S01]  /*1c40*/  IMAD.MOV.U32 R15, RZ, RZ, -0x800000 ;  /* 0xff800000ff0f7424 */ /* 0x000fe200078e00ff */
[----:B------:R-:W-:Y:S02]  /*1c50*/  LEA.HI.X.SX32 R175, R109, R219, 0x1, P3 ;  /* 0x000000db6daf7211 */ /* 0x000fe400018f0eff */
[----:B------:R-:W-:-:S02]  /*1c60*/  CS2R R108, SRZ ;  /* 0x00000000006c7805 */ /* 0x000fc4000001ff00 */
[-C--:B------:R-:W-:Y:S02]  /*1c70*/  LEA.HI.X.SX32 R171, R113, R219.reuse, 0x1, P2 ;  /* 0x000000db71ab7211 */ /* 0x080fe400010f0eff */
[----:B------:R-:W-:Y:S02]  /*1c80*/  CS2R R112, SRZ ;  /* 0x0000000000707805 */ /* 0x000fe4000001ff00 */
[-C--:B------:R-:W-:Y:S02]  /*1c90*/  LEA.HI.X.SX32 R169, R115, R219.reuse, 0x1, P5 ;  /* 0x000000db73a97211 */ /* 0x080fe400028f0eff */
[----:B------:R-:W-:Y:S02]  /*1ca0*/  CS2R R114, SRZ ;  /* 0x0000000000727805 */ /* 0x000fe4000001ff00 */
[----:B------:R-:W-:Y:S02]  /*1cb0*/  LEA.HI.X.SX32 R205, R77, R219, 0x1, P4 ;  /* 0x000000db4dcd7211 */ /* 0x000fe400020f0eff */
[----:B------:R-:W-:-:S02]  /*1cc0*/  IADD3 R166, P6, R167, R218, RZ ;  /* 0x000000daa7a67210 */ /* 0x000fc40007fde0ff */
[-C--:B------:R-:W-:Y:S02]  /*1cd0*/  IADD3 R162, P3, R163, R218.reuse, RZ ;  /* 0x000000daa3a27210 */ /* 0x080fe40007f7e0ff */
[-C--:B------:R-:W-:Y:S02]  /*1ce0*/  IADD3 R190, P2, R117, R218.reuse, RZ ;  /* 0x000000da75be7210 */ /* 0x080fe40007f5e0ff */
[-C--:B------:R-:W-:Y:S02]  /*1cf0*/  IADD3 R188, P5, R121, R218.reuse, RZ ;  /* 0x000000da79bc7210 */ /* 0x080fe40007fbe0ff */
[----:B------:R-:W-:Y:S02]  /*1d00*/  IADD3 R216, P4, R73, R218, RZ ;  /* 0x000000da49d87210 */ /* 0x000fe40007f9e0ff */
[----:B------:R-:W-:Y:S02]  /*1d10*/  LEA.HI.X.SX32 R173, R111, R219, 0x1, P1 ;  /* 0x000000db6fad7211 */ /* 0x000fe400008f0eff */
[----:B------:R-:W-:-:S02]  /*1d20*/  CS2R R110, SRZ ;  /* 0x00000000006e7805 */ /* 0x000fc4000001ff00 */
[----:B------:R-:W-:Y:S02]  /*1d30*/  IADD3 R160, P1, R161, R218, RZ ;  /* 0x000000daa1a07210 */ /* 0x000fe40007f3e0ff */
[-C--:B------:R-:W-:Y:S02]  /*1d40*/  LEA.HI.X.SX32 R191, R91, R219.reuse, 0x1, P2 ;  /* 0x000000db5bbf7211 */ /* 0x080fe400010f0eff */
[----:B------:R-:W-:Y:S02]  /*1d50*/  CS2R R90, SRZ ;  /* 0x00000000005a7805 */ /* 0x000fe4000001ff00 */
[-C--:B------:R-:W-:Y:S02]  /*1d60*/  LEA.HI.X.SX32 R167, R117, R219.reuse, 0x1, P6 ;  /* 0x000000db75a77211 */ /* 0x080fe400030f0eff */
[----:B------:R-:W-:Y:S02]  /*1d70*/  CS2R R116, SRZ ;  /* 0x0000000000747805 */ /* 0x000fe4000001ff00 */
[----:B------:R-:W-:-:S02]  /*1d80*/  LEA.HI.X.SX32 R163, R119, R219, 0x1, P3 ;  /* 0x000000db77a37211 */ /* 0x000fc400018f0eff */
[----:B------:R-:W-:Y:S02]  /*1d90*/  CS2R R118, SRZ ;  /* 0x0000000000767805 */ /* 0x000fe4000001ff00 */
[-C--:B------:R-:W-:Y:S02]  /*1da0*/  LEA.HI.X.SX32 R189, R93, R219.reuse, 0x1, P5 ;  /* 0x000000db5dbd7211 */ /* 0x080fe400028f0eff */
[C---:B------:R-:W-:Y:S02]  /*1db0*/  LEA.HI.X.SX32 R217, R13.reuse, R219, 0x1, P4 ;  /* 0x000000db0dd97211 */ /* 0x040fe400020f0eff */
[CC--:B------:R-:W-:Y:S02]  /*1dc0*/  LEA R214, P2, R13.reuse, R218.reuse, 0x2 ;  /* 0x000000da0dd67211 */ /* 0x0c0fe400078410ff */
[CC--:B------:R-:W-:Y:S02]  /*1dd0*/  LEA R210, P6, R13.reuse, R218.reuse, 0x3 ;  /* 0x000000da0dd27211 */ /* 0x0c0fe400078c18ff */
[----:B------:R-:W-:-:S02]  /*1de0*/  LEA R202, P3, R13, R218, 0x4 ;  /* 0x000000da0dca7211 */ /* 0x000fc400078620ff */
[-C--:B------:R-:W-:Y:S02]  /*1df0*/  LEA R138, P5, R13, R218.reuse, 0x5 ;  /* 0x000000da0d8a7211 */ /* 0x080fe400078a28ff */
[----:B------:R-:W-:Y:S02]  /*1e00*/  CS2R R12, SRZ ;  /* 0x00000000000c7805 */ /* 0x000fe4000001ff00 */
[----:B------:R-:W-:Y:S02]  /*1e10*/  IADD3 R158, P4, R159, R218, RZ ;  /* 0x000000da9f9e7210 */ /* 0x000fe40007f9e0ff */
[----:B------:R-:W-:Y:S02]  /*1e20*/  LEA.HI.X.SX32 R161, R121, R219, 0x1, P1 ;  /* 0x000000db79a17211 */ /* 0x000fe400008f0eff */
[----:B------:R-:W-:Y:S02]  /*1e30*/  CS2R R120, SRZ ;  /* 0x0000000000787805 */ /* 0x000fe4000001ff00 */
[----:B------:R-:W-:-:S02]  /*1e40*/  LOP3.LUT P1, RZ, R0, 0x3, RZ, 0xc0, !PT ;  /* 0x0000000300ff7812 */ /* 0x000fc4000782c0ff */
[----:B------:R-:W-:Y:S02]  /*1e50*/  MOV R10, 0x3f800000 ;  /* 0x3f800000000a7802 */ /* 0x000fe40000000f00 */
[-C--:B------:R-:W-:Y:S02]  /*1e60*/  LEA.HI.X.SX32 R215, R73, R219.reuse, 0x1, P2 ;  /* 0x000000db49d77211 */ /* 0x080fe400010f0eff */
[-C--:B------:R-:W-:Y:S02]  /*1e70*/  LEA.HI.X.SX32 R211, R75, R219.reuse, 0x1, P6 ;  /* 0x000000db4bd37211 */ /* 0x080fe400030f0eff */
[-C--:B------:R-:W-:Y:S02]  /*1e80*/  LEA.HI.X.SX32 R203, R79, R219.reuse, 0x1, P3 ;  /* 0x000000db4fcb7211 */ /* 0x080fe400018f0eff */
[-C--:B------:R-:W-:Y:S02]  /*1e90*/  LEA.HI.X.SX32 R139, R95, R219.reuse, 0x1, P5 ;  /* 0x000000db5f8b7211 */ /* 0x080fe400028f0eff */
[----:B------:R-:W-:-:S07]  /*1ea0*/  LEA.HI.X.SX32 R159, R129, R219, 0x1, P4 ;  /* 0x000000db819f7211 */ /* 0x000fce00020f0eff */
.L_x_1:
[----:B------:R-:W-:-:S04]  /*1eb0*/  IMAD.WIDE R80, R12, 0x2, R216 ;  /* 0x000000020c507825 */ /* 0x000fc800078e02d8 */
[C---:B------:R-:W-:Y:S01]  /*1ec0*/  IMAD.WIDE R78, R12.reuse, 0x2, R218 ;  /* 0x000000020c4e7825 */ /* 0x040fe200078e02da */
[----:B------:R0:W2:Y:S03]  /*1ed0*/  LDG.E.U16 R73, desc[UR10][R80.64] ;  /* 0x0000000a50497981 */ /* 0x0000a6000c1e1500 */
[C---:B------:R-:W-:Y:S01]  /*1ee0*/  IMAD.WIDE R92, R12.reuse, 0x2, R208 ;  /* 0x000000020c5c7825 */ /* 0x040fe200078e02d0 */
[----:B------:R-:W3:Y:S03]  /*1ef0*/  LDG.E.U16 R72, desc[UR10][R78.64] ;  /* 0x0000000a4e487981 */ /* 0x000ee6000c1e1500 */
[C---:B------:R-:W-:Y:S01]  /*1f00*/  IMAD.WIDE R94, R12.reuse, 0x2, R206 ;  /* 0x000000020c5e7825 */ /* 0x040fe200078e02ce */
[----:B------:R1:W4:Y:S03]  /*1f10*/  LDG.E.U16 R77, desc[UR10][R92.64] ;  /* 0x0000000a5c4d7981 */ /* 0x000326000c1e1500 */
[C---:B0-----:R-:W-:Y:S01]  /*1f20*/  IMAD.WIDE R80, R12.reuse, 0x2, R202 ;  /* 0x000000020c507825 */ /* 0x041fe200078e02ca */
[----:B------:R0:W5:Y:S03]  /*1f30*/  LDG.E.U16 R78, desc[UR10][R94.64] ;  /* 0x0000000a5e4e7981 */ /* 0x000166000c1e1500 */
[C---:B------:R-:W-:Y:S01]  /*1f40*/  IMAD.WIDE R86, R12.reuse, 0x2, R210 ;  /* 0x000000020c567825 */ /* 0x040fe200078e02d2 */
[----:B------:R0:W2:Y:S03]  /*1f50*/  LDG.E.U16 R79, desc[UR10][R80.64] ;  /* 0x0000000a504f7981 */ /* 0x0000a6000c1e1500 */
[C---:B------:R-:W-:Y:S01]  /*1f60*/  IMAD.WIDE R84, R12.reuse, 0x2, R212 ;  /* 0x000000020c547825 */ /* 0x040fe200078e02d4 */
[----:B------:R0:W4:Y:S03]  /*1f70*/  LDG.E.U16 R76, desc[UR10][R86.64] ;  /* 0x0000000a564c7981 */ /* 0x000126000c1e1500 */
[C---:B------:R-:W-:Y:S01]  /*1f80*/  IMAD.WIDE R82, R12.reuse, 0x2, R214 ;  /* 0x000000020c527825 */ /* 0x040fe200078e02d6 */
[----:B------:R0:W5:Y:S03]  /*1f90*/  LDG.E.U16 R75, desc[UR10][R84.64] ;  /* 0x0000000a544b7981 */ /* 0x000166000c1e1500 */
[C---:B------:R-:W-:Y:S01]  /*1fa0*/  IMAD.WIDE R98, R12.reuse, 0x2, R198 ;  /* 0x000000020c627825 */ /* 0x040fe200078e02c6 */
[----:B------:R0:W4:Y:S03]  /*1fb0*/  LDG.E.U16 R74, desc[UR10][R82.64] ;  /* 0x0000000a524a7981 */ /* 0x000126000c1e1500 */
[C---:B------:R-:W-:Y:S01]  /*1fc0*/  IMAD.WIDE R182, R12.reuse, 0x2, R194 ;  /* 0x000000020cb67825 */ /* 0x040fe200078e02c2 */
[----:B------:R0:W5:Y:S03]  /*1fd0*/  LDG.E.U16 R129, desc[UR10][R98.64] ;  /* 0x0000000a62817981 */ /* 0x000166000c1e1500 */
[C---:B-1----:R-:W-:Y:S01]  /*1fe0*/  IMAD.WIDE R92, R12.reuse, 0x2, R174 ;  /* 0x000000020c5c7825 */ /* 0x042fe200078e02ae */
[----:B------:R-:W5:Y:S03]  /*1ff0*/  LDG.E.U16 R141, desc[UR10][R182.64] ;  /* 0x0000000ab68d7981 */ /* 0x000f66000c1e1500 */
[C---:B0-----:R-:W-:Y:S01]  /*2000*/  IMAD.WIDE R94, R12.reuse, 0x2, R138 ;  /* 0x000000020c5e7825 */ /* 0x041fe200078e028a */
[----:B------:R-:W4:Y:S03]  /*2010*/  LDG.E.U16 R165, desc[UR10][R92.64] ;  /* 0x0000000a5ca57981 */ /* 0x000f26000c1e1500 */
[C---:B------:R-:W-:Y:S01]  /*2020*/  IMAD.WIDE R222, R12.reuse, 0x2, R70 ;  /* 0x000000020cde7825 */ /* 0x040fe200078e0246 */
[----:B------:R0:W5:Y:S03]  /*2030*/  LDG.E.U16 R181, desc[UR10][R94.64] ;  /* 0x0000000a5eb57981 */ /* 0x000166000c1e1500 */
[----:B------:R-:W-:-:S02]  /*2040*/  IMAD.WIDE R96, R12, 0x2, R200 ;  /* 0x000000020c607825 */ /* 0x000fc400078e02c8 */
[----:B------:R-:W5:Y:S02]  /*2050*/  LDG.E.U16 R222, desc[UR10][R222.64] ;  /* 0x0000000adede7981 */ /* 0x000f64000c1e1500 */
[C---:B------:R-:W-:Y:S02]  /*2060*/  IMAD.WIDE R80, R12.reuse, 0x2, R172 ;  /* 0x000000020c507825 */ /* 0x040fe400078e02ac */
[----:B------:R1:W5:Y:S02]  /*2070*/  LDG.E.U16 R128, desc[UR10][R96.64] ;  /* 0x0000000a60807981 */ /* 0x000364000c1e1500 */
[C---:B------:R-:W-:Y:S02]  /*2080*/  IMAD.WIDE R224, R12.reuse, 0x2, R132 ;  /* 0x000000020ce07825 */ /* 0x040fe400078e0284 */
[----:B------:R-:W5:Y:S02]  /*2090*/  LDG.E.U16 R182, desc[UR10][R80.64] ;  /* 0x0000000a50b67981 */ /* 0x000f64000c1e1500 */
[----:B------:R-:W-:-:S02]  /*20a0*/  IMAD.WIDE R86, R12, 0x2, R186 ;  /* 0x000000020c567825 */ /* 0x000fc400078e02ba */
[----:B------:R-:W5:Y:S02]  /*20b0*/  LDG.E.U16 R224, desc[UR10][R224.64] ;  /* 0x0000000ae0e07981 */ /* 0x000f64000c1e1500 */
[C---:B------:R-:W-:Y:S02]  /*20c0*/  IMAD.WIDE R184, R12.reuse, 0x2, R170 ;  /* 0x000000020cb87825 */ /* 0x040fe400078e02aa */
[----:B------:R1:W5:Y:S02]  /*20d0*/  LDG.E.U16 R147, desc[UR10][R86.64] ;  /* 0x0000000a56937981 */ /* 0x000364000c1e1500 */
[C---:B------:R-:W-:Y:S02]  /*20e0*/  IMAD.WIDE R130, R12.reuse, 0x2, R196 ;  /* 0x000000020c827825 */ /* 0x040fe400078e02c4 */
[----:B------:R-:W5:Y:S02]  /*20f0*/  LDG.E.U16 R183, desc[UR10][R184.64] ;  /* 0x0000000ab8b77981 */ /* 0x000f64000c1e1500 */
[----:B------:R-:W-:-:S02]  /*2100*/  IMAD.WIDE R84, R12, 0x2, R190 ;  /* 0x000000020c547825 */ /* 0x000fc400078e02be */
[----:B------:R1:W5:Y:S02]  /*2110*/  LDG.E.U16 R140, desc[UR10][R130.64] ;  /* 0x0000000a828c7981 */ /* 0x000364000c1e1500 */
[C---:B------:R-:W-:Y:S02]  /*2120*/  IMAD.WIDE R82, R12.reuse, 0x2, R192 ;  /* 0x000000020c527825 */ /* 0x040fe400078e02c0 */
[----:B------:R1:W5:Y:S02]  /*2130*/  LDG.E.U16 R143, desc[UR10][R84.64] ;  /* 0x0000000a548f7981 */ /* 0x000364000c1e1500 */
[C---:B------:R-:W-:Y:S02]  /*2140*/  IMAD.WIDE R226, R12.reuse, 0x2, R134 ;  /* 0x000000020ce27825 */ /* 0x040fe400078e0286 */
[----:B------:R1:W5:Y:S02]  /*2150*/  LDG.E.U16 R142, desc[UR10][R82.64] ;  /* 0x0000000a528e7981 */ /* 0x000364000c1e1500 */
[----:B------:R-:W-:-:S02]  /*2160*/  IMAD.WIDE R220, R12, 0x2, R168 ;  /* 0x000000020cdc7825 */ /* 0x000fc400078e02a8 */
[----:B------:R-:W5:Y:S02]  /*2170*/  LDG.E.U16 R226, desc[UR10][R226.64] ;  /* 0x0000000ae2e27981 */ /* 0x000f64000c1e1500 */
[C---:B------:R-:W-:Y:S02]  /*2180*/  IMAD.WIDE R98, R12.reuse, 0x2, R166 ;  /* 0x000000020c627825 */ /* 0x040fe400078e02a6 */
[----:B------:R-:W5:Y:S02]  /*2190*/  LDG.E.U16 R220, desc[UR10][R220.64] ;  /* 0x0000000adcdc7981 */ /* 0x000f64000c1e1500 */
[C---:B0-----:R-:W-:Y:S02]  /*21a0*/  IMAD.WIDE R94, R12.reuse, 0x2, R136 ;  /* 0x000000020c5e7825 */ /* 0x041fe400078e0288 */
[----:B------:R-:W5:Y:S02]  /*21b0*/  LDG.E.U16 R98, desc[UR10][R98.64] ;  /* 0x0000000a62627981 */ /* 0x000f64000c1e1500 */
[----:B-1----:R-:W-:-:S02]  /*21c0*/  IMAD.WIDE R96, R12, 0x2, R162 ;  /* 0x000000020c607825 */ /* 0x002fc400078e02a2 */
[----:B------:R-:W5:Y:S02]  /*21d0*/  LDG.E.U16 R94, desc[UR10][R94.64] ;  /* 0x0000000a5e5e7981 */ /* 0x000f64000c1e1500 */
[C---:B------:R-:W-:Y:S02]  /*21e0*/  IMAD.WIDE R86, R12.reuse, 0x2, R160 ;  /* 0x000000020c567825 */ /* 0x040fe400078e02a0 */
[----:B------:R-:W5:Y:S02]  /*21f0*/  LDG.E.U16 R96, desc[UR10][R96.64] ;  /* 0x0000000a60607981 */ /* 0x000f64000c1e1500 */
[C---:B------:R-:W-:Y:S02]  /*2200*/  IMAD.WIDE R130, R12.reuse, 0x2, R178 ;  /* 0x000000020c827825 */ /* 0x040fe400078e02b2 */
[----:B------:R-:W5:Y:S02]  /*2210*/  LDG.E.U16 R86, desc[UR10][R86.64] ;  /* 0x0000000a56567981 */ /* 0x000f64000c1e1500 */
[----:B------:R-:W-:-:S02]  /*2220*/  IMAD.WIDE R84, R12, 0x2, R188 ;  /* 0x000000020c547825 */ /* 0x000fc400078e02bc */
[----:B------:R-:W5:Y:S02]  /*2230*/  LDG.E.U16 R228, desc[UR10][R130.64] ;  /* 0x0000000a82e47981 */ /* 0x000f64000c1e1500 */
[C---:B------:R-:W-:Y:S02]  /*2240*/  IMAD.WIDE R92, R12.reuse, 0x2, R204 ;  /* 0x000000020c5c7825 */ /* 0x040fe400078e02cc */
[----:B------:R-:W5:Y:S02]  /*2250*/  LDG.E.U16 R84, desc[UR10][R84.64] ;  /* 0x0000000a54547981 */ /* 0x000f64000c1e1500 */
[C---:B------:R-:W-:Y:S02]  /*2260*/  IMAD.WIDE R80, R12.reuse, 0x2, R176 ;  /* 0x000000020c507825 */ /* 0x040fe400078e02b0 */
[----:B------:R-:W5:Y:S02]  /*2270*/  LDG.E.U16 R184, desc[UR10][R92.64] ;  /* 0x0000000a5cb87981 */ /* 0x000f64000c1e1500 */
[----:B------:R-:W-:-:S02]  /*2280*/  IMAD.WIDE R82, R12, 0x2, R158 ;  /* 0x000000020c527825 */ /* 0x000fc400078e029e */
[----:B------:R0:W5:Y:S04]  /*2290*/  LDG.E.U16 R185, desc[UR10][R80.64] ;  /* 0x0000000a50b97981 */ /* 0x000168000c1e1500 */
[----:B------:R1:W5:Y:S01]  /*22a0*/  LDG.E.U16 R221, desc[UR10][R82.64] ;  /* 0x0000000a52dd7981 */ /* 0x000362000c1e1500 */
[----:B0-----:R-:W-:Y:S01]  /*22b0*/  SHF.L.U32 R80, R8, 0x1, RZ ;  /* 0x0000000108507819 */ /* 0x001fe200000006ff */
[----:B------:R-:W-:Y:S03]  /*22c0*/  BAR.SYNC.DEFER_BLOCKING 0x0 ;  /* 0x0000000000007b1d */ /* 0x000fe60000010000 */
[C---:B------:R-:W-:Y:S02]  /*22d0*/  LOP3.LUT R81, R80.reuse, 0x10, RZ, 0x3c, !PT ;  /* 0x0000001050517812 */ /* 0x040fe400078e3cff */
[----:B-1----:R-:W-:-:S02]  /*22e0*/  LOP3.LUT R82, R80, 0x20, RZ, 0x3c, !PT ;  /* 0x0000002050527812 */ /* 0x002fc400078e3cff */
[----:B------:R-:W-:Y:S02]  /*22f0*/  LOP3.LUT R83, R80, 0x30, RZ, 0x3c, !PT ;  /* 0x0000003050537812 */ /* 0x000fe400078e3cff */
[C---:B------:R-:W-:Y:S02]  /*2300*/  LOP3.LUT R97, R0.reuse, 0x60, RZ, 0xc0, !PT ;  /* 0x0000006000617812 */ /* 0x040fe400078ec0ff */
[C---:B------:R-:W-:Y:S01]  /*2310*/  LOP3.LUT R180, R0.reuse, 0x7, RZ, 0xc0, !PT ;  /* 0x0000000700b47812 */ /* 0x040fe200078ec0ff */
[----:B------:R-:W-:-:S03]  /*2320*/  IMAD.SHL.U32 R95, R0, 0x8, RZ ;  /* 0x00000008005f7824 */ /* 0x000fc600078e00ff */
[----:B------:R-:W-:Y:S01]  /*2330*/  LEA R99, R97, R180, 0x2 ;  /* 0x000000b461637211 */ /* 0x000fe200078e10ff */
[----:B------:R-:W-:Y:S02]  /*2340*/  IMAD.SHL.U32 R164, R180, 0x40, RZ ;  /* 0x00000040b4a47824 */ /* 0x000fe400078e00ff */
[----:B------:R-:W-:Y:S02]  /*2350*/  IMAD.SHL.U32 R97, R0, 0x2, RZ ;  /* 0x0000000200617824 */ /* 0x000fe400078e00ff */
[----:B------:R-:W-:Y:S01]  /*2360*/  IMAD.SHL.U32 R130, R99, 0x10, RZ ;  /* 0x0000001063827824 */ /* 0x000fe200078e00ff */
[----:B------:R-:W-:-:S04]  /*2370*/  LOP3.LUT R164, R164, 0x30, R95, 0xf8, !PT ;  /* 0x00000030a4a47812 */ /* 0x000fc800078ef85f */
[--C-:B------:R-:W-:Y:S02]  /*2380*/  LOP3.LUT R85, R130, 0x30, R97.reuse, 0x78, !PT ;  /* 0x0000003082557812 */ /* 0x100fe400078e7861 */
[----:B------:R-:W-:Y:S02]  /*2390*/  LOP3.LUT R97, R164, 0x10, R97, 0x78, !PT ;  /* 0x00000010a4617812 */ /* 0x000fe400078e7861 */
[----:B------:R-:W-:Y:S01]  /*23a0*/  LOP3.LUT R164, R0, 0x10, RZ, 0xc0, !PT ;  /* 0x0000001000a47812 */ /* 0x000fe200078ec0ff */
[----:B------:R-:W-:-:S04]  /*23b0*/  IMAD R180, R180, 0x100, R85 ;  /* 0x00000100b4b47824 */ /* 0x000fc800078e0255 */
[----:B------:R-:W-:Y:S01]  /*23c0*/  IMAD R164, R164, 0x20, R97 ;  /* 0x00000020a4a47824 */ /* 0x000fe200078e0261 */
[----:B---3--:R0:W-:Y:S02]  /*23d0*/  STS.U16 [R80+UR6+0x2000], R72 ;  /* 0x0020004850007988 */ /* 0x0081e40008000406 */
[C---:B0-----:R-:W-:Y:S02]  /*23e0*/  LOP3.LUT R72, R80.reuse, 0x50, RZ, 0x3c, !PT ;  /* 0x0000005050487812 */ /* 0x041fe400078e3cff */
[----:B--2---:R-:W-:Y:S04]  /*23f0*/  STS.U16 [R80+UR6+0x2800], R79 ;  /* 0x0028004f50007988 */ /* 0x004fe80008000406 */
[----:B----4-:R-:W-:Y:S04]  /*2400*/  STS.U16 [R80+UR6+0x3800], R165 ;  /* 0x003800a550007988 */ /* 0x010fe80008000406 */
[----:B-----5:R-:W-:Y:S04]  /*2410*/  STS.U16 [R80+UR6+0x3000], R181 ;  /* 0x003000b550007988 */ /* 0x020fe80008000406 */
[----:B------:R0:W-:Y:S04]  /*2420*/  STS.U16 [R81+UR6+0x2100], R73 ;  /* 0x0021004951007988 */ /* 0x0001e80008000406 */
[----:B------:R-:W-:Y:S04]  /*2430*/  STS.U16 [R81+UR6+0x2900], R128 ;  /* 0x0029008051007988 */ /* 0x000fe80008000406 */
[----:B------:R-:W-:Y:S01]  /*2440*/  STS.U16 [R81+UR6+0x3100], R222 ;  /* 0x003100de51007988 */ /* 0x000fe20008000406 */
[----:B0-----:R-:W-:-:S03]  /*2450*/  LOP3.LUT R73, R80, 0x40, RZ, 0x3c, !PT ;  /* 0x0000004050497812 */ /* 0x001fc600078e3cff */
[----:B------:R-:W-:Y:S04]  /*2460*/  STS.U16 [R81+UR6+0x3900], R182 ;  /* 0x003900b651007988 */ /* 0x000fe80008000406 */
[----:B------:R0:W-:Y:S04]  /*2470*/  STS.U16 [R82+UR6+0x2200], R74 ;  /* 0x0022004a52007988 */ /* 0x0001e80008000406 */
[----:B------:R-:W-:Y:S04]  /*2480*/  STS.U16 [R82+UR6+0x2a00], R129 ;  /* 0x002a008152007988 */ /* 0x000fe80008000406 */
[----:B------:R-:W-:Y:S04]  /*2490*/  STS.U16 [R82+UR6+0x3200], R224 ;  /* 0x003200e052007988 */ /* 0x000fe80008000406 */
[----:B------:R-:W-:Y:S01]  /*24a0*/  STS.U16 [R82+UR6+0x3a00], R183 ;  /* 0x003a00b752007988 */ /* 0x000fe20008000406 */
[----:B0-----:R-:W-:-:S03]  /*24b0*/  LOP3.LUT R74, R80, 0x70, RZ, 0x3c, !PT ;  /* 0x00000070504a7812 */ /* 0x001fc600078e3cff */
[----:B------:R0:W-:Y:S04]  /*24c0*/  STS.U16 [R83+UR6+0x2300], R75 ;  /* 0x0023004b53007988 */ /* 0x0001e80008000406 */
[----:B------:R-:W-:Y:S04]  /*24d0*/  STS.U16 [R83+UR6+0x2b00], R140 ;  /* 0x002b008c53007988 */ /* 0x000fe80008000406 */
[----:B------:R-:W-:Y:S01]  /*24e0*/  STS.U16 [R83+UR6+0x3300], R226 ;  /* 0x003300e253007988 */ /* 0x000fe20008000406 */
[----:B0-----:R-:W-:-:S03]  /*24f0*/  LOP3.LUT R75, R80, 0x60, RZ, 0x3c, !PT ;  /* 0x00000060504b7812 */ /* 0x001fc600078e3cff */
        /* <DEDUP_REMOVED lines=16> */
[----:B------:R-:W-:Y:S01]  /*2600*/  STS.U16 [R74+UR6+0x3f00], R221 ;  /* 0x003f00dd4a007988 */ /* 0x000fe20008000406 */
[----:B------:R-:W-:Y:S01]  /*2610*/  BAR.SYNC.DEFER_BLOCKING 0x0 ;  /* 0x0000000000007b1d */ /* 0x000fe20000010000 */
[----:B0-----:R-:W-:-:S05]  /*2620*/  LOP3.LUT R147, R164, 0x20, RZ, 0x3c, !PT ;  /* 0x00000020a4937812 */ /* 0x001fca00078e3cff */
[----:B------:R-:W-:Y:S04]  /*2630*/  LDSM.16.MT88.4 R128, [R164+UR6] ;  /* 0x00000006a480783b */ /* 0x000fe80008004200 */
[----:B------:R-:W0:Y:S04]  /*2640*/  LDSM.16.M88.4 R80, [R180+UR6+0x2000] ;  /* 0x00200006b450783b */ /* 0x000e280008000200 */
[----:B------:R-:W1:Y:S04]  /*2650*/  LDSM.16.MT88.4 R96, [R147+UR6] ;  /* 0x000000069360783b */ /* 0x000e680008004200 */
[----:B------:R-:W2:Y:S04]  /*2660*/  LDSM.16.MT88.4 R92, [R164+UR6+0x400] ;  /* 0x00040006a45c783b */ /* 0x000ea80008004200 */
[----:B------:R-:W3:Y:S01]  /*2670*/  LDSM.16.MT88.4 R76, [R147+UR6+0x400] ;  /* 0x00040006934c783b */ /* 0x000ee20008004200 */
[----:B------:R-:W-:-:S03]  /*2680*/  LOP3.LUT R165, R180, 0x40, RZ, 0x3c, !PT ;  /* 0x00000040b4a57812 */ /* 0x000fc600078e3cff */
[----:B------:R-:W-:Y:S04]  /*2690*/  LDSM.16.MT88.4 R84, [R164+UR6+0x800] ;  /* 0x00080006a454783b */ /* 0x000fe80008004200 */
[----:B------:R-:W4:Y:S04]  /*26a0*/  LDSM.16.M88.4 R72, [R165+UR6+0x2000] ;  /* 0x00200006a548783b */ /* 0x000f280008000200 */
[----:B------:R-:W5:Y:S01]  /*26b0*/  LDSM.16.MT88.4 R140, [R147+UR6+0x800] ;  /* 0x00080006938c783b */ /* 0x000f620008004200 */
[-C--:B0-----:R-:W-:Y:S06]  /*26c0*/  HMMA.16816.F32 R128, R128, R80.reuse, RZ ;  /* 0x000000508080723c */ /* 0x081fec00000018ff */
[----:B-1----:R-:W-:-:S15]  /*26d0*/  HMMA.16816.F32 R96, R96, R80, RZ ;  /* 0x000000506060723c */ /* 0x002fde00000018ff */
[----:B------:R-:W-:-:S03]  /*26e0*/  NOP ;  /* 0x0000000000007918 */ /* 0x000fc60000000000 */
[-C--:B--2---:R-:W-:Y:S01]  /*26f0*/  HMMA.16816.F32 R92, R92, R82.reuse, R128 ;  /* 0x000000525c5c723c */ /* 0x084fe20000001880 */
[----:B------:R-:W-:Y:S05]  /*2700*/  LDSM.16.MT88.4 R128, [R147+UR6+0x1000] ;  /* 0x001000069380783b */ /* 0x000fea0008004200 */
[----:B---3--:R-:W-:Y:S01]  /*2710*/  HMMA.16816.F32 R96, R76, R82, R96 ;  /* 0x000000524c60723c */ /* 0x008fe20000001860 */
[----:B------:R-:W0:Y:S04]  /*2720*/  LDSM.16.MT88.4 R76, [R164+UR6+0xc00] ;  /* 0x000c0006a44c783b */ /* 0x000e280008004200 */
[----:B------:R-:W1:-:S13]  /*2730*/  LDSM.16.MT88.4 R80, [R147+UR6+0xc00] ;  /* 0x000c00069350783b */ /* 0x000e5a0008004200 */
[-C--:B----4-:R-:W-:Y:S01]  /*2740*/  HMMA.16816.F32 R84, R84, R72.reuse, R92 ;  /* 0x000000485454723c */ /* 0x090fe2000000185c */
[----:B------:R-:W-:Y:S05]  /*2750*/  LDSM.16.MT88.4 R92, [R164+UR6+0x1000] ;  /* 0x00100006a45c783b */ /* 0x000fea0008004200 */
[----:B-----5:R-:W-:Y:S01]  /*2760*/  HMMA.16816.F32 R140, R140, R72, R96 ;  /* 0x000000488c8c723c */ /* 0x020fe20000001860 */
[----:B------:R-:W2:-:S15]  /*2770*/  LDSM.16.M88.4 R96, [R180+UR6+0x2080] ;  /* 0x00208006b460783b */ /* 0x000e9e0008000200 */
[----:B------:R-:W-:-:S02]  /*2780*/  NOP ;  /* 0x0000000000007918 */ /* 0x000fc40000000000 */
[-C--:B0-----:R-:W-:Y:S01]  /*2790*/  HMMA.16816.F32 R76, R76, R74.reuse, R84 ;  /* 0x0000004a4c4c723c */ /* 0x081fe20000001854 */
[----:B------:R-:W-:Y:S05]  /*27a0*/  LDSM.16.M88.4 R84, [R165+UR6+0x2080] ;  /* 0x00208006a554783b */ /* 0x000fea0008000200 */
[----:B-1----:R-:W-:Y:S01]  /*27b0*/  HMMA.16816.F32 R140, R80, R74, R140 ;  /* 0x0000004a508c723c */ /* 0x002fe2000000188c */
[----:B------:R-:W0:Y:S04]  /*27c0*/  LDSM.16.MT88.4 R72, [R164+UR6+0x1400] ;  /* 0x00140006a448783b */ /* 0x000e280008004200 */
[----:B------:R-:W1:-:S13]  /*27d0*/  LDSM.16.MT88.4 R80, [R147+UR6+0x1400] ;  /* 0x001400069350783b */ /* 0x000e5a0008004200 */
[-C--:B--2---:R-:W-:Y:S01]  /*27e0*/  HMMA.16816.F32 R76, R92, R96.reuse, R76 ;  /* 0x000000605c4c723c */ /* 0x084fe2000000184c */
[----:B------:R-:W2:Y:S05]  /*27f0*/  LDSM.16.MT88.4 R92, [R164+UR6+0x1800] ;  /* 0x00180006a45c783b */ /* 0x000eaa0008004200 */
[----:B------:R-:W-:Y:S01]  /*2800*/  HMMA.16816.F32 R128, R128, R96, R140 ;  /* 0x000000608080723c */ /* 0x000fe2000000188c */
[----:B------:R-:W3:-:S15]  /*2810*/  LDSM.16.MT88.4 R140, [R147+UR6+0x1800] ;  /* 0x00180006938c783b */ /* 0x000ede0008004200 */
[----:B------:R-:W-:-:S02]  /*2820*/  NOP ;  /* 0x0000000000007918 */ /* 0x000fc40000000000 */
[-C--:B0-----:R-:W-:Y:S01]  /*2830*/  HMMA.16816.F32 R72, R72, R98.reuse, R76 ;  /* 0x000000624848723c */ /* 0x081fe2000000184c */
[----:B------:R-:W0:Y:S05]  /*2840*/  LDSM.16.MT88.4 R76, [R164+UR6+0x1c00] ;  /* 0x001c0006a44c783b */ /* 0x000e2a0008004200 */
[----:B-1----:R-:W-:Y:S01]  /*2850*/  HMMA.16816.F32 R80, R80, R98, R128 ;  /* 0x000000625050723c */ /* 0x002fe20000001880 */
[----:B------:R-:W1:-:S15]  /*2860*/  LDSM.16.MT88.4 R96, [R147+UR6+0x1c00] ;  /* 0x001c00069360783b */ /* 0x000e5e0008004200 */
[----:B------:R-:W-:-:S02]  /*2870*/  NOP ;  /* 0x0000000000007918 */ /* 0x000fc40000000000 */
[-C--:B--2---:R-:W-:Y:S06]  /*2880*/  HMMA.16816.F32 R72, R92, R84.reuse, R72 ;  /* 0x000000545c48723c */ /* 0x084fec0000001848 */
[----:B---3--:R-:W-:-:S15]  /*2890*/  HMMA.16816.F32 R80, R140, R84, R80 ;  /* 0x000000548c50723c */ /* 0x008fde0000001850 */
[----:B------:R-:W-:-:S03]  /*28a0*/  NOP ;  /* 0x0000000000007918 */ /* 0x000fc60000000000 */
[-C--:B0-----:R-:W-:Y:S06]  /*28b0*/  HMMA.16816.F32 R72, R76, R86.reuse, R72 ;  /* 0x000000564c48723c */ /* 0x081fec0000001848 */
[----:B-1----:R-:W-:-:S15]  /*28c0*/  HMMA.16816.F32 R80, R96, R86, R80 ;  /* 0x000000566050723c */ /* 0x002fde0000001850 */
[----:B------:R-:W-:-:S03]  /*28d0*/  NOP ;  /* 0x0000000000007918 */ /* 0x000fc60000000000 */
[----:B------:R-:W-:Y:S01]  /*28e0*/  FMUL R78, R74, UR9 ;  /* 0x000000094a4e7c20 */ /* 0x000fe20008400000 */
[----:B------:R-:W-:Y:S01]  /*28f0*/  FMUL R79, R75, UR9 ;  /* 0x000000094b4f7c20 */ /* 0x000fe20008400000 */
[----:B------:R-:W-:Y:S01]  /*2900*/  FMUL R76, R72, UR9 ;  /* 0x00000009484c7c20 */ /* 0x000fe20008400000 */
[----:B------:R-:W-:-:S03]  /*2910*/  FMUL R77, R73, UR9 ;  /* 0x00000009494d7c20 */ /* 0x000fc60008400000 */
[----:B------:R-:W-:Y:S01]  /*2920*/  FMUL R84, R80, UR9 ;  /* 0x0000000950547c20 */ /* 0x000fe20008400000 */
[----:B------:R-:W-:Y:S01]  /*2930*/  FMUL R85, R81, UR9 ;  /* 0x0000000951557c20 */ /* 0x000fe20008400000 */
[----:B------:R-:W-:Y:S01]  /*2940*/  FMUL R86, R82, UR9 ;  /* 0x0000000952567c20 */ /* 0x000fe20008400000 */
[----:B------:R-:W-:Y:S01]  /*2950*/  FMUL R87, R83, UR9 ;  /* 0x0000000953577c20 */ /* 0x000fe20008400000 */
[----:B------:R-:W-:Y:S02]  /*2960*/  FMNMX R78, R78, R79, !PT ;  /* 0x0000004f4e4e7209 */ /* 0x000fe40007800000 */
[----:B------:R-:W-:Y:S02]  /*2970*/  FMNMX R76, R76, R77, !PT ;  /* 0x0000004d4c4c7209 */ /* 0x000fe40007800000 */
[----:B------:R-:W-:Y:S02]  /*2980*/  FMNMX R84, R84, R85, !PT ;  /* 0x0000005554547209 */ /* 0x000fe40007800000 */
[----:B------:R-:W-:Y:S01]  /*2990*/  FMNMX R86, R86, R87, !PT ;  /* 0x0000005756567209 */ /* 0x000fe20007800000 */
[----:B------:R-:W0:Y:S04]  /*29a0*/  SHFL.BFLY PT, R79, R78, 0x2, 0x1f ;  /* 0x0c401f004e4f7f89 */ /* 0x000e2800000e0000 */
[----:B------:R-:W1:Y:S04]  /*29b0*/  SHFL.BFLY PT, R77, R76, 0x2, 0x1f ;  /* 0x0c401f004c4d7f89 */ /* 0x000e6800000e0000 */
[----:B------:R-:W2:Y:S04]  /*29c0*/  SHFL.BFLY PT, R87, R84, 0x2, 0x1f ;  /* 0x0c401f0054577f89 */ /* 0x000ea800000e0000 */
[----:B------:R-:W3:Y:S01]  /*29d0*/  SHFL.BFLY PT, R95, R86, 0x2, 0x1f ;  /* 0x0c401f00565f7f89 */ /* 0x000ee200000e0000 */
[----:B0-----:R-:W-:-:S02]  /*29e0*/  FMNMX R85, R78, R79, !PT ;  /* 0x0000004f4e557209 */ /* 0x001fc40007800000 */
[----:B-1----:R-:W-:Y:S02]  /*29f0*/  FMNMX R77, R76, R77, !PT ;  /* 0x0000004d4c4d7209 */ /* 0x002fe40007800000 */
[----:B--2---:R-:W-:Y:S02]  /*2a00*/  FMNMX R93, R84, R87, !PT ;  /* 0x00000057545d7209 */ /* 0x004fe40007800000 */
[----:B---3--:R-:W-:Y:S01]  /*2a10*/  FMNMX R97, R86, R95, !PT ;  /* 0x0000005f56617209 */ /* 0x008fe20007800000 */
[----:B------:R-:W0:Y:S04]  /*2a20*/  SHFL.BFLY PT, R94, R85, 0x1, 0x1f ;  /* 0x0c201f00555e7f89 */ /* 0x000e2800000e0000 */
[----:B------:R-:W1:Y:S04]  /*2a30*/  SHFL.BFLY PT, R92, R77, 0x1, 0x1f ;  /* 0x0c201f004d5c7f89 */ /* 0x000e6800000e0000 */
[----:B------:R-:W2:Y:S04]  /*2a40*/  SHFL.BFLY PT, R98, R93, 0x1, 0x1f ;  /* 0x0c201f005d627f89 */ /* 0x000ea800000e0000 */
[----:B------:R-:W3:Y:S01]  /*2a50*/  SHFL.BFLY PT, R128, R97, 0x1, 0x1f ;  /* 0x0c201f0061807f89 */ /* 0x000ee200000e0000 */
[----:B------:R-:W-:-:S02]  /*2a60*/  LOP3.LUT R96, R0, 0x1c, RZ, 0xc0, !PT ;  /* 0x0000001c00607812 */ /* 0x000fc400078ec0ff */
[----:B------:R-:W-:Y:S02]  /*2a70*/  SHF.R.U32.HI R76, RZ, 0x3, R8 ;  /* 0x00000003ff4c7819 */ /* 0x000fe40000011608 */
[----:B------:R-:W-:Y:S01]  /*2a80*/  LEA R96, R96, UR6, 0x2 ;  /* 0x0000000660607c11 */ /* 0x000fe2000f8e10ff */
[----:B------:R-:W-:Y:S01]  /*2a90*/  BAR.SYNC.DEFER_BLOCKING 0x0 ;  /* 0x0000000000007b1d */ /* 0x000fe20000010000 */
[----:B------:R-:W-:-:S05]  /*2aa0*/  LOP3.LUT R87, R76, 0xc, RZ, 0xc0, !PT ;  /* 0x0000000c4c577812 */ /* 0x000fca00078ec0ff */
[----:B------:R-:W-:Y:S01]  /*2ab0*/  IMAD.IADD R76, R96, 0x1, R87 ;  /* 0x00000001604c7824 */ /* 0x000fe200078e0257 */
[----:B0-----:R-:W-:Y:S02]  /*2ac0*/  FMNMX R87, R85, R94, !PT ;  /* 0x0000005e55577209 */ /* 0x001fe40007800000 */
[----:B-1----:R-:W-:Y:S02]  /*2ad0*/  FMNMX R79, R77, R92, !PT ;  /* 0x0000005c4d4f7209 */ /* 0x002fe40007800000 */
[----:B--2---:R-:W-:Y:S02]  /*2ae0*/  FMNMX R95, R93, R98, !PT ;  /* 0x000000625d5f7209 */ /* 0x004fe40007800000 */
[----:B---3--:R-:W-:Y:S01]  /*2af0*/  FMNMX R85, R97, R128, !PT ;  /* 0x0000008061557209 */ /* 0x008fe20007800000 */
[----:B------:R-:W-:Y:S04]  /*2b00*/  @!P1 STS [R76+0x2000], R79 ;  /* 0x0020004f4c009388 */ /* 0x000fe80000000800 */
[----:B------:R-:W-:Y:S04]  /*2b10*/  @!P1 STS [R76+0x2080], R87 ;  /* 0x002080574c009388 */ /* 0x000fe80000000800 */
[----:B------:R-:W-:Y:S04]  /*2b20*/  @!P1 STS [R76+0x2100], R95 ;  /* 0x0021005f4c009388 */ /* 0x000fe80000000800 */
[----:B------:R-:W-:Y:S01]  /*2b30*/  @!P1 STS [R76+0x2180], R85 ;  /* 0x002180554c009388 */ /* 0x000fe20000000800 */
[----:B------:R-:W-:Y:S01]  /*2b40*/  LEA R77, R8, UR6, 0x2 ;  /* 0x00000006084d7c11 */ /* 0x000fe2000f8e10ff */
[----:B------:R-:W-:Y:S06]  /*2b50*/  BAR.SYNC.DEFER_BLOCKING 0x0 ;  /* 0x0000000000007b1d */ /* 0x000fec0000010000 */
[----:B------:R-:W0:Y:S04]  /*2b60*/  LDS R78, [R77+0x2000] ;  /* 0x002000004d4e7984 */ /* 0x000e280000000800 */
[----:B0-----:R-:W0:Y:S02]  /*2b70*/  SHFL.BFLY PT, R93, R78, 0x2, 0x1f ;  /* 0x0c401f004e5d7f89 */ /* 0x001e2400000e0000 */
[----:B0-----:R-:W-:-:S05]  /*2b80*/  FMNMX R93, R78, R93, !PT ;  /* 0x0000005d4e5d7209 */ /* 0x001fca0007800000 */
[----:B------:R-:W0:Y:S02]  /*2b90*/  SHFL.BFLY PT, R84, R93, 0x1, 0x1f ;  /* 0x0c201f005d547f89 */ /* 0x000e2400000e0000 */
[----:B0-----:R-:W-:-:S05]  /*2ba0*/  FMNMX R84, R93, R84, !PT ;  /* 0x000000545d547209 */ /* 0x001fca0007800000 */
[----:B------:R-:W-:Y:S01]  /*2bb0*/  @!P1 STS [R77+0x2000], R84 ;  /* 0x002000544d009388 */ /* 0x000fe20000000800 */
[----:B------:R-:W-:Y:S06]  /*2bc0*/  BAR.SYNC.DEFER_BLOCKING 0x0 ;  /* 0x0000000000007b1d */ /* 0x000fec0000010000 */
[----:B------:R-:W0:Y:S04]  /*2bd0*/  LDS R147, [R96+0x2000] ;  /* 0x0020000060937984 */ /* 0x000e280000000800 */
[----:B------:R-:W1:Y:S04]  /*2be0*/  LDS R164, [R96+0x2080] ;  /* 0x0020800060a47984 */ /* 0x000e680000000800 */
[----:B------:R-:W2:Y:S04]  /*2bf0*/  LDS R165, [R96+0x2100] ;  /* 0x0021000060a57984 */ /* 0x000ea80000000800 */
[----:B------:R-:W3:Y:S01]  /*2c00*/  LDS R180, [R96+0x2180] ;  /* 0x0021800060b47984 */ /* 0x000ee20000000800 */
[----:B0-----:R-:W-:-:S02]  /*2c10*/  FMNMX R147, R147, R146, !PT ;  /* 0x0000009293937209 */ /* 0x001fc40007800000 */
[----:B-1----:R-:W-:Y:S02]  /*2c20*/  FMNMX R164, R164, R145, !PT ;  /* 0x00000091a4a47209 */ /* 0x002fe40007800000 */
[----:B--2---:R-:W-:Y:S02]  /*2c30*/  FMNMX R165, R165, R144, !PT ;  /* 0x00000090a5a57209 */ /* 0x004fe40007800000 */
[----:B---3--:R-:W-:Y:S01]  /*2c40*/  FMNMX R180, R180, R15, !PT ;  /* 0x0000000fb4b47209 */ /* 0x008fe20007800000 */
[--C-:B------:R-:W-:Y:S01]  /*2c50*/  FFMA R72, R72, UR9, -R147.reuse ;  /* 0x0000000948487c23 */ /* 0x100fe20008000893 */
[----:B------:R-:W-:Y:S01]  /*2c60*/  FFMA R73, R73, UR9, -R147 ;  /* 0x0000000949497c23 */ /* 0x000fe20008000893 */
[--C-:B------:R-:W-:Y:S01]  /*2c70*/  FFMA R74, R74, UR9, -R164.reuse ;  /* 0x000000094a4a7c23 */ /* 0x100fe200080008a4 */
[----:B------:R-:W-:Y:S01]  /*2c80*/  FFMA R75, R75, UR9, -R164 ;  /* 0x000000094b4b7c23 */ /* 0x000fe200080008a4 */
[--C-:B------:R-:W-:Y:S01]  /*2c90*/  FFMA R80, R80, UR9, -R165.reuse ;  /* 0x0000000950507c23 */ /* 0x100fe200080008a5 */
[----:B------:R-:W-:Y:S01]  /*2ca0*/  FFMA R81, R81, UR9, -R165 ;  /* 0x0000000951517c23 */ /* 0x000fe200080008a5 */
[--C-:B------:R-:W-:Y:S01]  /*2cb0*/  FFMA R82, R82, UR9, -R180.reuse ;  /* 0x0000000952527c23 */ /* 0x100fe200080008b4 */
[----:B------:R-:W-:Y:S01]  /*2cc0*/  FFMA R83, R83, UR9, -R180 ;  /* 0x0000000953537c23 */ /* 0x000fe200080008b4 */
[----:B------:R-:W-:Y:S01]  /*2cd0*/  FMUL R72, R72, 1.4426950216293334961 ;  /* 0x3fb8aa3b48487820 */ /* 0x000fe20000400000 */
[----:B------:R-:W-:Y:S01]  /*2ce0*/  FMUL R73, R73, 1.4426950216293334961 ;  /* 0x3fb8aa3b49497820 */ /* 0x000fe20000400000 */
[----:B------:R-:W-:Y:S01]  /*2cf0*/  FMUL R74, R74, 1.4426950216293334961 ;  /* 0x3fb8aa3b4a4a7820 */ /* 0x000fe20000400000 */
[----:B------:R-:W-:Y:S01]  /*2d00*/  FMUL R75, R75, 1.4426950216293334961 ;  /* 0x3fb8aa3b4b4b7820 */ /* 0x000fe20000400000 */
[----:B------:R-:W-:Y:S01]  /*2d10*/  FMUL R80, R80, 1.4426950216293334961 ;  /* 0x3fb8aa3b50507820 */ /* 0x000fe20000400000 */
[----:B------:R-:W-:Y:S01]  /*2d20*/  FMUL R81, R81, 1.4426950216293334961 ;  /* 0x3fb8aa3b51517820 */ /* 0x000fe20000400000 */
[----:B------:R-:W-:Y:S01]  /*2d30*/  FMUL R82, R82, 1.4426950216293334961 ;  /* 0x3fb8aa3b52527820 */ /* 0x000fe20000400000 */
[----:B------:R-:W-:Y:S01]  /*2d40*/  FMUL R83, R83, 1.4426950216293334961 ;  /* 0x3fb8aa3b53537820 */ /* 0x000fe20000400000 */
[----:B------:R-:W-:Y:S08]  /*2d50*/  MUFU.EX2 R97, R72 ;  /* 0x0000004800617308 */ /* 0x000ff00000000800 */
[----:B------:R-:W0:Y:S08]  /*2d60*/  MUFU.EX2 R128, R73 ;  /* 0x0000004900807308 */ /* 0x000e300000000800 */
[----:B------:R-:W-:Y:S08]  /*2d70*/  MUFU.EX2 R129, R74 ;  /* 0x0000004a00817308 */ /* 0x000ff00000000800 */
[----:B------:R-:W1:Y:S08]  /*2d80*/  MUFU.EX2 R98, R75 ;  /* 0x0000004b00627308 */ /* 0x000e700000000800 */
[----:B------:R-:W-:Y:S08]  /*2d90*/  MUFU.EX2 R99, R80 ;  /* 0x0000005000637308 */ /* 0x000ff00000000800 */
[----:B------:R-:W2:Y:S08]  /*2da0*/  MUFU.EX2 R130, R81 ;  /* 0x0000005100827308 */ /* 0x000eb00000000800 */
[----:B------:R-:W-:Y:S08]  /*2db0*/  MUFU.EX2 R140, R82 ;  /* 0x00000052008c7308 */ /* 0x000ff00000000800 */
[----:B------:R-:W3:Y:S01]  /*2dc0*/  MUFU.EX2 R131, R83 ;  /* 0x0000005300837308 */ /* 0x000ee20000000800 */
[----:B0-----:R-:W-:Y:S01]  /*2dd0*/  FADD R72, R97, R128 ;  /* 0x0000008061487221 */ /* 0x001fe20000000000 */
[----:B-1----:R-:W-:Y:S01]  /*2de0*/  FADD R73, R129, R98 ;  /* 0x0000006281497221 */ /* 0x002fe20000000000 */
[----:B--2---:R-:W-:-:S03]  /*2df0*/  FADD R74, R99, R130 ;  /* 0x00000082634a7221 */ /* 0x004fc60000000000 */
[----:B------:R-:W0:Y:S04]  /*2e00*/  SHFL.BFLY PT, R79, R72, 0x2, 0x1f ;  /* 0x0c401f00484f7f89 */ /* 0x000e2800000e0000 */
[----:B------:R-:W1:Y:S01]  /*2e10*/  SHFL.BFLY PT, R78, R73, 0x2, 0x1f ;  /* 0x0c401f00494e7f89 */ /* 0x000e6200000e0000 */
[----:B---3--:R-:W-:-:S03]  /*2e20*/  FADD R75, R140, R131 ;  /* 0x000000838c4b7221 */ /* 0x008fc60000000000 */
[----:B------:R-:W2:Y:S04]  /*2e30*/  SHFL.BFLY PT, R81, R74, 0x2, 0x1f ;  /* 0x0c401f004a517f89 */ /* 0x000ea800000e0000 */
[----:B------:R-:W3:Y:S01]  /*2e40*/  SHFL.BFLY PT, R84, R75, 0x2, 0x1f ;  /* 0x0c401f004b547f89 */ /* 0x000ee200000e0000 */
[----:B0-----:R-:W-:Y:S01]  /*2e50*/  FADD R79, R72, R79 ;  /* 0x0000004f484f7221 */ /* 0x001fe20000000000 */
[----:B-1----:R-:W-:-:S04]  /*2e60*/  FADD R80, R73, R78 ;  /* 0x0000004e49507221 */ /* 0x002fc80000000000 */
[----:B------:R-:W0:Y:S01]  /*2e70*/  SHFL.BFLY PT, R78, R79, 0x1, 0x1f ;  /* 0x0c201f004f4e7f89 */ /* 0x000e2200000e0000 */
[----:B--2---:R-:W-:Y:S01]  /*2e80*/  FADD R82, R74, R81 ;  /* 0x000000514a527221 */ /* 0x004fe20000000000 */
[----:B---3--:R-:W-:Y:S02]  /*2e90*/  FADD R84, R75, R84 ;  /* 0x000000544b547221 */ /* 0x008fe40000000000 */
[----:B------:R-:W1:Y:S04]  /*2ea0*/  SHFL.BFLY PT, R81, R80, 0x1, 0x1f ;  /* 0x0c201f0050517f89 */ /* 0x000e6800000e0000 */
[----:B------:R-:W2:Y:S04]  /*2eb0*/  SHFL.BFLY PT, R83, R82, 0x1, 0x1f ;  /* 0x0c201f0052537f89 */ /* 0x000ea800000e0000 */
[----:B------:R-:W3:Y:S01]  /*2ec0*/  SHFL.BFLY PT, R85, R84, 0x1, 0x1f ;  /* 0x0c201f0054557f89 */ /* 0x000ee200000e0000 */
[----:B0-----:R-:W-:Y:S01]  /*2ed0*/  FADD R87, R79, R78 ;  /* 0x0000004e4f577221 */ /* 0x001fe20000000000 */
[----:B------:R-:W-:Y:S01]  /*2ee0*/  BAR.SYNC.DEFER_BLOCKING 0x0 ;  /* 0x0000000000007b1d */ /* 0x000fe20000010000 */
[----:B-1----:R-:W-:Y:S01]  /*2ef0*/  FADD R93, R80, R81 ;  /* 0x00000051505d7221 */ /* 0x002fe20000000000 */
[----:B--2---:R-:W-:Y:S01]  /*2f00*/  FADD R83, R82, R83 ;  /* 0x0000005352537221 */ /* 0x004fe20000000000 */
[----:B---3--:R-:W-:-:S03]  /*2f10*/  FADD R85, R84, R85 ;  /* 0x0000005554557221 */ /* 0x008fc60000000000 */
[----:B------:R-:W-:Y:S04]  /*2f20*/  @!P1 STS [R76+0x2000], R87 ;  /* 0x002000574c009388 */ /* 0x000fe80000000800 */
[----:B------:R-:W-:Y:S04]  /*2f30*/  @!P1 STS [R76+0x2080], R93 ;  /* 0x0020805d4c009388 */ /* 0x000fe80000000800 */
[----:B------:R-:W-:Y:S04]  /*2f40*/  @!P1 STS [R76+0x2100], R83 ;  /* 0x002100534c009388 */ /* 0x000fe80000000800 */
[----:B------:R-:W-:Y:S01]  /*2f50*/  @!P1 STS [R76+0x2180], R85 ;  /* 0x002180554c009388 */ /* 0x000fe20000000800 */
[----:B------:R-:W-:Y:S06]  /*2f60*/  BAR.SYNC.DEFER_BLOCKING 0x0 ;  /* 0x0000000000007b1d */ /* 0x000fec0000010000 */
[----:B------:R-:W0:Y:S04]  /*2f70*/  LDS R80, [R77+0x2000] ;  /* 0x002000004d507984 */ /* 0x000e280000000800 */
[----:B0-----:R-:W0:Y:S02]  /*2f80*/  SHFL.BFLY PT, R73, R80, 0x2, 0x1f ;  /* 0x0c401f0050497f89 */ /* 0x001e2400000e0000 */
[----:B0-----:R-:W-:-:S05]  /*2f90*/  FADD R81, R80, R73 ;  /* 0x0000004950517221 */ /* 0x001fca0000000000 */
[----:B------:R-:W0:Y:S02]  /*2fa0*/  SHFL.BFLY PT, R72, R81, 0x1, 0x1f ;  /* 0x0c201f0051487f89 */ /* 0x000e2400000e0000 */
[----:B0-----:R-:W-:-:S05]  /*2fb0*/  FADD R82, R81, R72 ;  /* 0x0000004851527221 */ /* 0x001fca0000000000 */
[----:B------:R0:W-:Y:S01]  /*2fc0*/  @!P1 STS [R77+0x2000], R82 ;  /* 0x002000524d009388 */ /* 0x0001e20000000800 */
[----:B------:R-:W-:Y:S01]  /*2fd0*/  BAR.SYNC.DEFER_BLOCKING 0x0 ;  /* 0x0000000000007b1d */ /* 0x000fe20000010000 */
[----:B------:R-:W-:-:S04]  /*2fe0*/  IMAD.WIDE R226, R13, 0x2, R150 ;  /* 0x000000020de27825 */ /* 0x000fc800078e0296 */
[----:B------:R-:W-:-:S04]  /*2ff0*/  IMAD.WIDE R72, R13, 0x2, R156 ;  /* 0x000000020d487825 */ /* 0x000fc800078e029c */
[----:B------:R-:W-:-:S04]  /*3000*/  IMAD.WIDE R74, R13, 0x2, R154 ;  /* 0x000000020d4a7825 */ /* 0x000fc800078e029a */
[----:B------:R-:W-:-:S04]  /*3010*/  IMAD.WIDE R78, R13, 0x2, R152 ;  /* 0x000000020d4e7825 */ /* 0x000fc800078e0298 */
[----:B------:R-:W-:-:S04]  /*3020*/  IMAD.WIDE R80, R13, 0x2, R148 ;  /* 0x000000020d507825 */ /* 0x000fc800078e0294 */
[C---:B0-----:R-:W-:Y:S01]  /*3030*/  IMAD.WIDE R76, R13.reuse, 0x2, R16 ;  /* 0x000000020d4c7825 */ /* 0x041fe200078e0210 */
[----:B------:R0:W2:Y:S03]  /*3040*/  LDG.E.U16 R142, desc[UR10][R72.64] ;  /* 0x0000000a488e7981 */ /* 0x0000a6000c1e1500 */
[C---:B------:R-:W-:Y:S01]  /*3050*/  IMAD.WIDE R94, R13.reuse, 0x2, R18 ;  /* 0x000000020d5e7825 */ /* 0x040fe200078e0212 */
[----:B------:R1:W3:Y:S03]  /*3060*/  LDG.E.U16 R143, desc[UR10][R74.64] ;  /* 0x0000000a4a8f7981 */ /* 0x0002e6000c1e1500 */
[C---:B------:R-:W-:Y:S01]  /*3070*/  IMAD.WIDE R92, R13.reuse, 0x2, R26 ;  /* 0x000000020d5c7825 */ /* 0x040fe200078e021a */
[----:B------:R-:W4:Y:S03]  /*3080*/  LDG.E.U16 R141, desc[UR10][R78.64] ;  /* 0x0000000a4e8d7981 */ /* 0x000f26000c1e1500 */
[C---:B------:R-:W-:Y:S01]  /*3090*/  IMAD.WIDE R86, R13.reuse, 0x2, R28 ;  /* 0x000000020d567825 */ /* 0x040fe200078e021c */
[----:B------:R-:W5:Y:S03]  /*30a0*/  LDG.E.U16 R226, desc[UR10][R226.64] ;  /* 0x0000000ae2e27981 */ /* 0x000f66000c1e1500 */
[C---:B------:R-:W-:Y:S01]  /*30b0*/  IMAD.WIDE R82, R13.reuse, 0x2, R30 ;  /* 0x000000020d527825 */ /* 0x040fe200078e021e */
[----:B------:R-:W3:Y:S03]  /*30c0*/  LDG.E.U16 R185, desc[UR10][R80.64] ;  /* 0x0000000a50b97981 */ /* 0x000ee6000c1e1500 */
[C---:B------:R-:W-:Y:S01]  /*30d0*/  IMAD.WIDE R84, R13.reuse, 0x2, R32 ;  /* 0x000000020d547825 */ /* 0x040fe200078e0220 */
[----:B------:R1:W5:Y:S03]  /*30e0*/  LDG.E.U16 R224, desc[UR10][R76.64] ;  /* 0x0000000a4ce07981 */ /* 0x000366000c1e1500 */
[C---:B------:R-:W-:Y:S01]  /*30f0*/  IMAD.WIDE R230, R13.reuse, 0x2, R22 ;  /* 0x000000020de67825 */ /* 0x040fe200078e0216 */
[----:B------:R-:W5:Y:S03]  /*3100*/  LDG.E.U16 R220, desc[UR10][R94.64] ;  /* 0x0000000a5edc7981 */ /* 0x000f66000c1e1500 */
[C---:B------:R-:W-:Y:S01]  /*3110*/  IMAD.WIDE R232, R13.reuse, 0x2, R24 ;  /* 0x000000020de87825 */ /* 0x040fe200078e0218 */
[----:B------:R-:W5:Y:S03]  /*3120*/  LDG.E.U16 R223, desc[UR10][R92.64] ;  /* 0x0000000a5cdf7981 */ /* 0x000f66000c1e1500 */
[C---:B0-----:R-:W-:Y:S01]  /*3130*/  IMAD.WIDE R72, R13.reuse, 0x2, R34 ;  /* 0x000000020d487825 */ /* 0x041fe200078e0222 */
[----:B------:R-:W5:Y:S03]  /*3140*/  LDG.E.U16 R227, desc[UR10][R86.64] ;  /* 0x0000000a56e37981 */ /* 0x000f66000c1e1500 */
[C---:B-1----:R-:W-:Y:S01]  /*3150*/  IMAD.WIDE R74, R13.reuse, 0x2, R36 ;  /* 0x000000020d4a7825 */ /* 0x042fe200078e0224 */
[----:B------:R0:W5:Y:S03]  /*3160*/  LDG.E.U16 R228, desc[UR10][R82.64] ;  /* 0x0000000a52e47981 */ /* 0x000166000c1e1500 */
        /* <DEDUP_REMOVED lines=13> */
[----:B------:R1:W5:Y:S03]  /*3240*/  LDG.E.U16 R232, desc[UR10][R76.64] ;  /* 0x0000000a4ce87981 */ /* 0x000366000c1e1500 */
[C---:B------:R-:W-:Y:S01]  /*3250*/  IMAD.WIDE R94, R13.reuse, 0x2, R54 ;  /* 0x000000020d5e7825 */ /* 0x040fe200078e0236 */
[----:B------:R1:W5:Y:S03]  /*3260*/  LDG.E.U16 R233, desc[UR10][R78.64] ;  /* 0x0000000a4ee97981 */ /* 0x000366000c1e1500 */
[C---:B0-----:R-:W-:Y:S01]  /*3270*/  IMAD.WIDE R72, R13.reuse, 0x2, R40 ;  /* 0x000000020d487825 */ /* 0x041fe200078e0228 */
[----:B------:R0:W5:Y:S03]  /*3280*/  LDG.E.U16 R236, desc[UR10][R82.64] ;  /* 0x0000000a52ec7981 */ /* 0x000166000c1e1500 */
        /* <DEDUP_REMOVED lines=14> */
[----:B------:R-:W-:Y:S01]  /*3370*/  IMAD.WIDE R86, R13, 0x2, R68 ;  /* 0x000000020d567825 */ /* 0x000fe200078e0244 */
[----:B------:R-:W5:Y:S04]  /*3380*/  LDG.E.U16 R76, desc[UR10][R76.64] ;  /* 0x0000000a4c4c7981 */ /* 0x000f68000c1e1500 */
[----:B------:R1:W5:Y:S04]  /*3390*/  LDG.E.U16 R78, desc[UR10][R78.64] ;  /* 0x0000000a4e4e7981 */ /* 0x000368000c1e1500 */
[----:B------:R1:W5:Y:S04]  /*33a0*/  LDG.E.U16 R80, desc[UR10][R80.64] ;  /* 0x0000000a50507981 */ /* 0x000368000c1e1500 */
[----:B------:R-:W5:Y:S04]  /*33b0*/  LDG.E.U16 R239, desc[UR10][R82.64] ;  /* 0x0000000a52ef7981 */ /* 0x000f68000c1e1500 */
[----:B------:R1:W5:Y:S04]  /*33c0*/  LDG.E.U16 R240, desc[UR10][R84.64] ;  /* 0x0000000a54f07981 */ /* 0x000368000c1e1500 */
[----:B------:R-:W5:Y:S01]  /*33d0*/  LDG.E.U16 R241, desc[UR10][R86.64] ;  /* 0x0000000a56f17981 */ /* 0x000f62000c1e1500 */
[C---:B0-----:R-:W-:Y:S01]  /*33e0*/  LOP3.LUT R75, R0.reuse, 0x60, RZ, 0xc0, !PT ;  /* 0x00000060004b7812 */ /* 0x041fe200078ec0ff */
[C---:B------:R-:W-:Y:S01]  /*33f0*/  IMAD.SHL.U32 R182, R0.reuse, 0x2, RZ ;  /* 0x0000000200b67824 */ /* 0x040fe200078e00ff */
[----:B------:R-:W-:Y:S01]  /*3400*/  SHF.L.U32 R93, R0, 0x3, RZ ;  /* 0x00000003005d7819 */ /* 0x000fe200000006ff */
[----:B------:R-:W-:Y:S01]  /*3410*/  LDS R181, [R96+0x2080] ;  /* 0x0020800060b57984 */ /* 0x000fe20000000800 */
[----:B-1----:R-:W-:Y:S01]  /*3420*/  SHF.R.S32.HI R79, RZ, 0x6, R0 ;  /* 0x00000006ff4f7819 */ /* 0x002fe20000011400 */
[----:B------:R-:W-:Y:S01]  /*3430*/  IMAD.SHL.U32 R73, R75, 0x10, RZ ;  /* 0x000000104b497824 */ /* 0x000fe200078e00ff */
[----:B------:R-:W-:Y:S01]  /*3440*/  LOP3.LUT R184, R182, 0x30, R93, 0x48, !PT ;  /* 0x00000030b6b87812 */ /* 0x000fe200078e485d */
[----:B------:R-:W-:Y:S01]  /*3450*/  LDS R183, [R96+0x2180] ;  /* 0x0021800060b77984 */ /* 0x000fe20000000800 */
[----:B------:R-:W-:-:S02]  /*3460*/  LOP3.LUT R77, R0, 0x7, RZ, 0xc0, !PT ;  /* 0x00000007004d7812 */ /* 0x000fc400078ec0ff */
[----:B------:R-:W-:Y:S02]  /*3470*/  SGXT R79, R79, 0x1 ;  /* 0x000000014f4f781a */ /* 0x000fe40000000200 */
[----:B------:R-:W-:Y:S02]  /*3480*/  IADD3 R184, R184, UR6, R73 ;  /* 0x00000006b8b87c10 */ /* 0x000fe4000fffe049 */
[----:B------:R-:W-:Y:S02]  /*3490*/  SHF.L.U32 R77, R77, 0x6, RZ ;  /* 0x000000064d4d7819 */ /* 0x000fe400000006ff */
[----:B------:R-:W-:-:S03]  /*34a0*/  LOP3.LUT R79, R79, 0x90, RZ, 0xc0, !PT ;  /* 0x000000904f4f7812 */ /* 0x000fc600078ec0ff */
[----:B------:R-:W-:Y:S01]  /*34b0*/  IMAD.IADD R235, R77, 0x1, R184 ;  /* 0x000000014deb7824 */ /* 0x000fe200078e02b8 */
[----:B------:R-:W-:Y:S01]  /*34c0*/  LOP3.LUT R79, R79, 0x7e, R182, 0x78, !PT ;  /* 0x0000007e4f4f7812 */ /* 0x000fe200078e78b6 */
[----:B------:R-:W-:Y:S04]  /*34d0*/  LDS R184, [R96+0x2100] ;  /* 0x0021000060b87984 */ /* 0x000fe80000000800 */
[----:B------:R-:W-:Y:S01]  /*34e0*/  LDS R182, [R96+0x2000] ;  /* 0x0020000060b67984 */ /* 0x000fe20000000800 */
[----:B------:R-:W-:Y:S01]  /*34f0*/  BAR.SYNC.DEFER_BLOCKING 0x0 ;  /* 0x0000000000007b1d */ /* 0x000fe20000010000 */
[C---:B------:R-:W-:Y:S01]  /*3500*/  IMAD.SHL.U32 R73, R0.reuse, 0x40, RZ ;  /* 0x0000004000497824 */ /* 0x040fe200078e00ff */
[----:B------:R-:W-:Y:S02]  /*3510*/  LOP3.LUT R81, R0, 0x1f, RZ, 0xc0, !PT ;  /* 0x0000001f00517812 */ /* 0x000fe400078ec0ff */
[----:B------:R-:W-:-:S02]  /*3520*/  SHF.R.U32.HI R84, RZ, 0x1, R75 ;  /* 0x00000001ff547819 */ /* 0x000fc4000001164b */
[----:B------:R-:W-:Y:S02]  /*3530*/  LOP3.LUT R82, R73, 0x3c0, RZ, 0xc0, !PT ;  /* 0x000003c049527812 */ /* 0x000fe400078ec0ff */
[----:B------:R-:W-:Y:S02]  /*3540*/  LEA R81, R81, UR6, 0x6 ;  /* 0x0000000651517c11 */ /* 0x000fe4000f8e30ff */
[--C-:B------:R-:W-:Y:S02]  /*3550*/  LOP3.LUT R84, R84, 0x30, R93.reuse, 0x78, !PT ;  /* 0x0000003054547812 */ /* 0x100fe400078e785d */
[----:B------:R-:W-:Y:S02]  /*3560*/  LOP3.LUT R73, R82, 0x30, R93, 0xf8, !PT ;  /* 0x0000003052497812 */ /* 0x000fe400078ef85d */
[----:B------:R-:W-:Y:S01]  /*3570*/  LOP3.LUT R75, R79, 0x20, RZ, 0x3c, !PT ;  /* 0x000000204f4b7812 */ /* 0x000fe200078e3cff */
[----:B------:R-:W-:Y:S01]  /*3580*/  IMAD.IADD R242, R84, 0x1, R81 ;  /* 0x0000000154f27824 */ /* 0x000fe200078e0251 */
[----:B------:R-:W-:-:S02]  /*3590*/  F2FP.F16.F32.PACK_AB R93, R98, R129 ;  /* 0x00000081625d723e */ /* 0x000fc400000000ff */
[----:B------:R-:W-:Y:S02]  /*35a0*/  F2FP.F16.F32.PACK_AB R95, R131, R140 ;  /* 0x0000008c835f723e */ /* 0x000fe400000000ff */
[----:B------:R-:W-:Y:S01]  /*35b0*/  LOP3.LUT R131, R73, 0x10, R0, 0x78, !PT ;  /* 0x0000001049837812 */ /* 0x000fe200078e7800 */
[----:B------:R-:W-:Y:S01]  /*35c0*/  UIADD3 UR4, UR4, 0x20, URZ ;  /* 0x0000002004047890 */ /* 0x000fe2000fffe03f */
[----:B--2---:R-:W-:Y:S04]  /*35d0*/  STS.U16 [R79+UR6+0x2000], R142 ;  /* 0x0020008e4f007988 */ /* 0x004fe80008000406 */
[----:B----4-:R-:W-:Y:S04]  /*35e0*/  STS.U16 [R79+UR6+0x2200], R141 ;  /* 0x0022008d4f007988 */ /* 0x010fe80008000406 */
[----:B---3--:R-:W-:Y:S04]  /*35f0*/  STS.U16 [R79+UR6+0x2400], R185 ;  /* 0x002400b94f007988 */ /* 0x008fe80008000406 */
        /* <DEDUP_REMOVED lines=12> */
[----:B------:R1:W-:Y:S01]  /*36c0*/  STS.U16 [R79+UR6+0x3800], R94 ;  /* 0x0038005e4f007988 */ /* 0x0003e20008000406 */
[----:B0-----:R-:W-:-:S02]  /*36d0*/  F2FP.F16.F32.PACK_AB R92, R128, R97 ;  /* 0x00000061805c723e */ /* 0x001fc400000000ff */
[----:B-1----:R-:W-:Y:S01]  /*36e0*/  F2FP.F16.F32.PACK_AB R94, R130, R99 ;  /* 0x00000063825e723e */ /* 0x002fe200000000ff */
        /* <DEDUP_REMOVED lines=16> */
[----:B------:R-:W-:Y:S01]  /*37f0*/  STSM.16.M88.4 [R242+0x4000], R92 ;  /* 0x0040005cf2007844 */ /* 0x000fe20000000200 */
[----:B------:R-:W-:Y:S01]  /*3800*/  BAR.SYNC.DEFER_BLOCKING 0x0 ;  /* 0x0000000000007b1d */ /* 0x000fe20000010000 */
[----:B0-----:R-:W-:-:S04]  /*3810*/  FADD R72, -R147, R146 ;  /* 0x0000009293487221 */ /* 0x001fc80000000100 */
[----:B------:R-:W-:Y:S01]  /*3820*/  FMUL R129, R72, 1.4426950216293334961 ;  /* 0x3fb8aa3b48817820 */ /* 0x000fe20000400000 */
[----:B------:R-:W-:-:S04]  /*3830*/  FADD R72, -R164, R145 ;  /* 0x00000091a4487221 */ /* 0x000fc80000000100 */
[----:B------:R-:W-:Y:S01]  /*3840*/  FMUL R146, R72, 1.4426950216293334961 ;  /* 0x3fb8aa3b48927820 */ /* 0x000fe20000400000 */
[----:B------:R-:W-:Y:S01]  /*3850*/  FADD R128, -R165, R144 ;  /* 0x00000090a5807221 */ /* 0x000fe20000000100 */
[----:B------:R-:W-:Y:S04]  /*3860*/  LDSM.16.M88.4 R84, [R131+UR6+0x4000] ;  /* 0x004000068354783b */ /* 0x000fe80008000200 */
[----:B------:R-:W0:Y:S04]  /*3870*/  LDSM.16.M88.4 R80, [R235+0x2000] ;  /* 0x00200000eb50783b */ /* 0x000e280000000200 */
[----:B------:R-:W1:Y:S04]  /*3880*/  LDSM.16.M88.4 R76, [R235+0x2800] ;  /* 0x00280000eb4c783b */ /* 0x000e680000000200 */
[----:B------:R-:W2:Y:S04]  /*3890*/  LDSM.16.M88.4 R72, [R235+0x3000] ;  /* 0x00300000eb48783b */ /* 0x000ea80000000200 */
[----:B------:R-:W3:Y:S04]  /*38a0*/  LDSM.16.M88.4 R96, [R235+0x3800] ;  /* 0x00380000eb60783b */ /* 0x000ee80000000200 */
[----:B------:R4:W5:Y:S01]  /*38b0*/  LDSM.16.M88.4 R92, [R131+UR6+0x4400] ;  /* 0x00440006835c783b */ /* 0x0009620008000200 */
[----:B------:R-:W-:Y:S01]  /*38c0*/  FMUL R130, R128, 1.4426950216293334961 ;  /* 0x3fb8aa3b80827820 */ /* 0x000fe20000400000 */
[----:B------:R-:W-:Y:S01]  /*38d0*/  FADD R128, -R180, R15 ;  /* 0x0000000fb4807221 */ /* 0x000fe20000000100 */
[----:B------:R-:W4:Y:S03]  /*38e0*/  MUFU.EX2 R145, R129 ;  /* 0x0000008100917308 */ /* 0x000f260000000800 */
[----:B------:R-:W-:-:S05]  /*38f0*/  FMUL R128, R128, 1.4426950216293334961 ;  /* 0x3fb8aa3b80807820 */ /* 0x000fca0000400000 */
[----:B------:R-:W0:Y:S08]  /*3900*/  MUFU.EX2 R146, R146 ;  /* 0x0000009200927308 */ /* 0x000e300000000800 */
[----:B------:R-:W1:Y:S08]  /*3910*/  MUFU.EX2 R15, R130 ;  /* 0x00000082000f7308 */ /* 0x000e700000000800 */
[----:B------:R-:W2:Y:S01]  /*3920*/  MUFU.EX2 R144, R128 ;  /* 0x0000008000907308 */ /* 0x000ea20000000800 */
[C---:B----4-:R-:W-:Y:S01]  /*3930*/  FMUL R104, R145.reuse, R104 ;  /* 0x0000006891687220 */ /* 0x050fe20000400000 */
[C---:B------:R-:W-:Y:S01]  /*3940*/  FMUL R105, R145.reuse, R105 ;  /* 0x0000006991697220 */ /* 0x040fe20000400000 */
[C---:B0-----:R-:W-:Y:S01]  /*3950*/  FMUL R106, R146.reuse, R106 ;  /* 0x0000006a926a7220 */ /* 0x041fe20000400000 */
[C---:B------:R-:W-:Y:S01]  /*3960*/  FMUL R107, R146.reuse, R107 ;  /* 0x0000006b926b7220 */ /* 0x040fe20000400000 */
        /* <DEDUP_REMOVED lines=9> */
[----:B------:R-:W-:Y:S01]  /*3a00*/  FMUL R141, R145, R89 ;  /* 0x00000059918d7220 */ /* 0x000fe20000400000 */
[C---:B------:R-:W-:Y:S01]  /*3a10*/  FMUL R142, R146.reuse, R90 ;  /* 0x0000005a928e7220 */ /* 0x040fe20000400000 */
[----:B------:R-:W-:Y:S01]  /*3a20*/  FMUL R143, R146, R91 ;  /* 0x0000005b928f7220 */ /* 0x000fe20000400000 */
[----:B------:R-:W-:Y:S01]  /*3a30*/  LOP3.LUT R185, R131, 0x20, RZ, 0x3c, !PT ;  /* 0x0000002083b97812 */ /* 0x000fe200078e3cff */
[C---:B-1----:R-:W-:Y:S01]  /*3a40*/  FMUL R116, R15.reuse, R116 ;  /* 0x000000740f747220 */ /* 0x042fe20000400000 */
[C---:B------:R-:W-:Y:S01]  /*3a50*/  FMUL R117, R15.reuse, R117 ;  /* 0x000000750f757220 */ /* 0x040fe20000400000 */
[C---:B--2---:R-:W-:Y:S01]  /*3a60*/  FMUL R118, R144.reuse, R118 ;  /* 0x0000007690767220 */ /* 0x044fe20000400000 */
[C---:B------:R-:W-:Y:S01]  /*3a70*/  FMUL R119, R144.reuse, R119 ;  /* 0x0000007790777220 */ /* 0x040fe20000400000 */
[C---:B------:R-:W-:Y:S01]  /*3a80*/  FMUL R128, R15.reuse, R112 ;  /* 0x000000700f807220 */ /* 0x040fe20000400000 */
[C---:B------:R-:W-:Y:S01]  /*3a90*/  FMUL R129, R15.reuse, R113 ;  /* 0x000000710f817220 */ /* 0x040fe20000400000 */
[C---:B------:R-:W-:Y:S01]  /*3aa0*/  FMUL R130, R144.reuse, R114 ;  /* 0x0000007290827220 */ /* 0x040fe20000400000 */
[----:B------:R-:W0:Y:S01]  /*3ab0*/  LDSM.16.M88.4 R88, [R185+UR6+0x4000] ;  /* 0x00400006b958783b */ /* 0x000e220008000200 */
[C---:B------:R-:W-:Y:S01]  /*3ac0*/  FMUL R131, R144.reuse, R115 ;  /* 0x0000007390837220 */ /* 0x040fe20000400000 */
[C---:B------:R-:W-:Y:S06]  /*3ad0*/  HMMA.16816.F32 R104, R84.reuse, R80, R104 ;  /* 0x000000505468723c */ /* 0x040fec0000001868 */
[C---:B------:R-:W-:Y:S06]  /*3ae0*/  HMMA.16816.F32 R120, R84.reuse, R76, R120 ;  /* 0x0000004c5478723c */ /* 0x040fec0000001878 */
[C---:B------:R-:W-:Y:S06]  /*3af0*/  HMMA.16816.F32 R108, R84.reuse, R72, R108 ;  /* 0x00000048546c723c */ /* 0x040fec000000186c */
[----:B---3--:R-:W-:Y:S01]  /*3b00*/  HMMA.16816.F32 R112, R84, R96, R140 ;  /* 0x000000605470723c */ /* 0x008fe2000000188c */
[----:B------:R-:W1:Y:S05]  /*3b10*/  LDSM.16.M88.4 R84, [R185+UR6+0x4400] ;  /* 0x00440006b954783b */ /* 0x000e6a0008000200 */
[C---:B-----5:R-:W-:Y:S01]  /*3b20*/  HMMA.16816.F32 R116, R92.reuse, R76, R116 ;  /* 0x0000004c5c74723c */ /* 0x060fe20000001874 */
[----:B------:R-:W2:Y:S01]  /*3b30*/  LDC R76, c[0x0][0x280] ;  /* 0x0000a000ff4c7b82 */ /* 0x000ea20000000800 */
        /* <DEDUP_REMOVED lines=8> */
[C---:B------:R-:W-:Y:S06]  /*3bc0*/  HMMA.16816.F32 R128, R92.reuse, R80, R128 ;  /* 0x000000505c80723c */ /* 0x040fec0000001880 */
[C---:B------:R-:W-:Y:S01]  /*3bd0*/  HMMA.16816.F32 R100, R92.reuse, R72, R100 ;  /* 0x000000485c64723c */ /* 0x040fe20000001864 */
[----:B------:R-:W3:Y:S05]  /*3be0*/  LDC R72, c[0x0][0x264] ;  /* 0x00009900ff487b82 */ /* 0x000eea0000000800 */
[----:B------:R-:W-:Y:S03]  /*3bf0*/  HMMA.16816.F32 R92, R92, R96, R124 ;  /* 0x000000605c5c723c */ /* 0x000fe6000000187c */
[----:B------:R-:W4:Y:S01]  /*3c00*/  LDC R73, c[0x0][0x254] ;  /* 0x00009500ff497b82 */ /* 0x000f220000000800 */
[----:B--2---:R-:W-:-:S02]  /*3c10*/  ISETP.LE.AND P2, PT, R76, UR4, PT ;  /* 0x000000044c007c0c */ /* 0x004fc4000bf43270 */
[----:B0-----:R-:W-:Y:S01]  /*3c20*/  HMMA.16816.F32 R104, R88, R82, R104 ;  /* 0x000000525868723c */ /* 0x001fe20000001868 */
[----:B------:R-:W-:Y:S01]  /*3c30*/  FFMA R9, R145, R9, R182 ;  /* 0x0000000991097223 */ /* 0x000fe200000000b6 */
[----:B------:R-:W-:-:S04]  /*3c40*/  FFMA R10, R146, R10, R181 ;  /* 0x0000000a920a7223 */ /* 0x000fc800000000b5 */
[----:B------:R-:W-:Y:S01]  /*3c50*/  HMMA.16816.F32 R120, R88, R78, R120 ;  /* 0x0000004e5878723c */ /* 0x000fe20000001878 */
[----:B------:R-:W-:Y:S01]  /*3c60*/  FFMA R7, R15, R7, R184 ;  /* 0x000000070f077223 */ /* 0x000fe200000000b8 */
[----:B------:R-:W-:-:S04]  /*3c70*/  FFMA R14, R144, R14, R183 ;  /* 0x0000000e900e7223 */ /* 0x000fc800000000b7 */
[----:B------:R-:W-:Y:S01]  /*3c80*/  HMMA.16816.F32 R108, R88, R74, R108 ;  /* 0x0000004a586c723c */ /* 0x000fe2000000186c */
[----:B---3--:R-:W-:Y:S01]  /*3c90*/  IMAD R13, R72, 0x20, R13 ;  /* 0x00000020480d7824 */ /* 0x008fe200078e020d */
[----:B------:R-:W-:-:S04]  /*3ca0*/  MOV R15, R180 ;  /* 0x000000b4000f7202 */ /* 0x000fc80000000f00 */
[----:B------:R-:W-:Y:S01]  /*3cb0*/  HMMA.16816.F32 R88, R88, R98, R112 ;  /* 0x000000625858723c */ /* 0x000fe20000001870 */
[----:B------:R-:W-:Y:S01]  /*3cc0*/  IMAD.MOV.U32 R146, RZ, RZ, R147 ;  /* 0x000000ffff927224 */ /* 0x000fe200078e0093 */
[----:B----4-:R-:W-:-:S04]  /*3cd0*/  LEA R12, R73, R12, 0x5 ;  /* 0x0000000c490c7211 */ /* 0x010fc800078e28ff */
[----:B-1----:R-:W-:Y:S01]  /*3ce0*/  HMMA.16816.F32 R112, R84, R82, R128 ;  /* 0x000000525470723c */ /* 0x002fe20000001880 */
[----:B------:R-:W-:Y:S02]  /*3cf0*/  IMAD.MOV.U32 R145, RZ, RZ, R164 ;  /* 0x000000ffff917224 */ /* 0x000fe400078e00a4 */
[----:B------:R-:W-:-:S03]  /*3d00*/  IMAD.MOV.U32 R144, RZ, RZ, R165 ;  /* 0x000000ffff907224 */ /* 0x000fc600078e00a5 */
[C---:B------:R-:W-:Y:S06]  /*3d10*/  HMMA.16816.F32 R116, R84.reuse, R78, R116 ;  /* 0x0000004e5474723c */ /* 0x040fec0000001874 */
[C---:B------:R-:W-:Y:S06]  /*3d20*/  HMMA.16816.F32 R100, R84.reuse, R74, R100 ;  /* 0x0000004a5464723c */ /* 0x040fec0000001864 */
[----:B------:R-:W-:Y:S01]  /*3d30*/  HMMA.16816.F32 R124, R84, R98, R92 ;  /* 0x00000062547c723c */ /* 0x000fe2000000185c */
[----:B------:R-:W-:-:S08]  /*3d40*/  NOP ;  /* 0x0000000000007918 */ /* 0x000fd00000000000 */
[----:B------:R-:W-:-:S15]  /*3d50*/  @!P2 BRA `(.L_x_1) ;  /* 0xffffffe00054a947 */ /* 0x000fde000383ffff */
.L_x_0:
[----:B-1----:R-:W-:Y:S01]  /*3d60*/  MOV R20, R14 ;  /* 0x0000000e00147202 */ /* 0x002fe20000000f00 */
[----:B------:R-:W-:Y:S01]  /*3d70*/  IMAD.MOV.U32 R35, RZ, RZ, R9 ;  /* 0x000000ffff237224 */ /* 0x000fe200078e0009 */
[----:B------:R-:W-:Y:S01]  /*3d80*/  IADD3 R11, R11, UR6, R4 ;  /* 0x000000060b0b7c10 */ /* 0x000fe2000fffe004 */
[----:B------:R-:W-:Y:S01]  /*3d90*/  IMAD.MOV.U32 R23, RZ, RZ, R7 ;  /* 0x000000ffff177224 */ /* 0x000fe200078e0007 */
[C---:B------:R-:W-:Y:S01]  /*3da0*/  FSETP.GT.AND P2, PT, |R20|.reuse, 8.50705917302346158658e+37, PT ;  /* 0x7e8000001400780b */ /* 0x040fe20003f44200 */
[C---:B------:R-:W-:Y:S01]  /*3db0*/  FMUL R4, R35.reuse, 8388608 ;  /* 0x4b00000023047820 */ /* 0x040fe20000400000 */
[C---:B------:R-:W-:Y:S01]  /*3dc0*/  FSETP.GEU.AND P1, PT, |R20|.reuse, 1.175494350822287508e-38, PT ;  /* 0x008000001400780b */ /* 0x040fe20003f2e200 */
[C---:B------:R-:W-:Y:S01]  /*3dd0*/  FMUL R9, R20.reuse, 8388608 ;  /* 0x4b00000014097820 */ /* 0x040fe20000400000 */
[----:B------:R-:W-:Y:S01]  /*3de0*/  FSETP.GEU.AND P3, PT, R35, 1.175494350822287508e-38, PT ;  /* 0x008000002300780b */ /* 0x000fe20003f6e000 */
[----:B------:R-:W-:Y:S01]  /*3df0*/  IMAD.MOV.U32 R32, RZ, RZ, R10 ;  /* 0x000000ffff207224 */ /* 0x000fe200078e000a */
[----:B------:R-:W-:Y:S01]  /*3e00*/  FSETP.GEU.AND P6, PT, R20, 1.175494350822287508e-38, PT ;  /* 0x008000001400780b */ /* 0x000fe20003fce000 */
[----:B------:R-:W-:Y:S01]  /*3e10*/  FMUL R8, R23, 8388608 ;  /* 0x4b00000017087820 */ /* 0x000fe20000400000 */
[----:B------:R-:W-:Y:S01]  /*3e20*/  FSEL R56, R4, R35, !P3 ;  /* 0x0000002304387208 */ /* 0x000fe20005800000 */
[----:B------:R-:W-:Y:S01]  /*3e30*/  FMUL R7, R32, 8388608 ;  /* 0x4b00000020077820 */ /* 0x000fe20000400000 */
[----:B------:R-:W-:Y:S01]  /*3e40*/  FSEL R4, R9, R20, !P6 ;  /* 0x0000001409047208 */ /* 0x000fe20007000000 */
[----:B------:R-:W0:Y:S01]  /*3e50*/  LDC R54, c[0x0][0x278] ;  /* 0x00009e00ff367b82 */ /* 0x000e220000000800 */
[----:B------:R-:W-:Y:S01]  /*3e60*/  FSETP.GEU.AND P5, PT, R23, 1.175494350822287508e-38, PT ;  /* 0x008000001700780b */ /* 0x000fe20003fae000 */
[----:B------:R-:W-:Y:S01]  /*3e70*/  @P2 FMUL R20, R20, 0.25 ;  /* 0x3e80000014142820 */ /* 0x000fe20000400000 */
        /* <DEDUP_REMOVED lines=8> */
[----:B------:R-:W-:Y:S01]  /*3f00*/  @!P1 FMUL R20, R20, 16777216 ;  /* 0x4b80000014149820 */ /* 0x000fe20000400000 */
        /* <DEDUP_REMOVED lines=8> */
[----:B------:R-:W-:Y:S01]  /*3f90*/  FSETP.GT.AND P1, PT, |R32|, 8.50705917302346158658e+37, PT ;  /* 0x7e8000002000780b */ /* 0x000fe20003f24200 */
[----:B------:R-:W-:Y:S01]  /*3fa0*/  ULDC.64 UR4, c[0x0][0x270] ;  /* 0x00009c0000047ab9 */ /* 0x000fe20000000a00 */
[----:B------:R-:W-:Y:S01]  /*3fb0*/  FSEL R58, R8, R23, !P5 ;  /* 0x00000017083a7208 */ /* 0x000fe20006800000 */
[----:B------:R-:W-:Y:S01]  /*3fc0*/  VIADD R8, R56, 0xc0cafb0d ;  /* 0xc0cafb0d38087836 */ /* 0x000fe20000000000 */
[----:B------:R-:W-:Y:S01]  /*3fd0*/  FSEL R13, RZ, -23, P5 ;  /* 0xc1b80000ff0d7808 */ /* 0x000fe20002800000 */
[----:B------:R-:W-:Y:S01]  /*3fe0*/  UIMAD UR4, UR7, UR4, URZ ;  /* 0x00000004070472a4 */ /* 0x000fe2000f8e023f */
[----:B------:R-:W-:Y:S01]  /*3ff0*/  FSETP.GEU.AND P4, PT, R32, 1.175494350822287508e-38, PT ;  /* 0x008000002000780b */ /* 0x000fe20003f8e000 */
[----:B------:R-:W-:Y:S01]  /*4000*/  VIADD R14, R58, 0xc0cafb0d ;  /* 0xc0cafb0d3a0e7836 */ /* 0x000fe20000000000 */
[----:B------:R-:W-:Y:S01]  /*4010*/  FSETP.GEU.AND P5, PT, |R32|, 1.175494350822287508e-38, PT ;  /* 0x008000002000780b */ /* 0x000fe20003fae200 */
[----:B------:R-:W-:Y:S01]  /*4020*/  USHF.L.U32 UR8, UR4, 0x1, URZ ;  /* 0x0000000104087899 */ /* 0x000fe2000800063f */
[----:B------:R-:W-:-:S02]  /*4030*/  FSEL R67, R7, R32, !P4 ;  /* 0x0000002007437208 */ /* 0x000fc40006000000 */
[----:B------:R-:W-:Y:S01]  /*4040*/  FSEL R7, RZ, -23, P3 ;  /* 0xc1b80000ff077808 */ /* 0x000fe20001800000 */
[----:B------:R-:W-:Y:S01]  /*4050*/  @P1 FMUL R32, R32, 0.25 ;  /* 0x3e80000020201820 */ /* 0x000fe20000400000 */
[----:B------:R-:W-:Y:S01]  /*4060*/  FSETP.GT.AND P3, PT, |R23|, 8.50705917302346158658e+37, PT ;  /* 0x7e8000001700780b */ /* 0x000fe20003f64200 */
[----:B------:R-:W-:Y:S01]  /*4070*/  VIADD R10, R67, 0xc0cafb0d ;  /* 0xc0cafb0d430a7836 */ /* 0x000fe20000000000 */
[----:B------:R-:W-:Y:S01]  /*4080*/  FSETP.GT.AND P2, PT, |R35|, 8.50705917302346158658e+37, PT ;  /* 0x7e8000002300780b */ /* 0x000fe20003f44200 */
[----:B------:R-:W-:Y:S01]  /*4090*/  @P1 FMUL R91, R91, 0.25 ;  /* 0x3e8000005b5b1820 */ /* 0x000fe20000400000 */
[----:B------:R-:W-:Y:S01]  /*40a0*/  FSEL R9, RZ, -23, P4 ;  /* 0xc1b80000ff097808 */ /* 0x000fe20002000000 */
[----:B------:R-:W-:Y:S01]  /*40b0*/  @P1 FMUL R90, R90, 0.25 ;  /* 0x3e8000005a5a1820 */ /* 0x000fe20000400000 */
[----:B------:R-:W-:Y:S01]  /*40c0*/  LOP3.LUT R12, R10, 0xff800000, RZ, 0xc0, !PT ;  /* 0xff8000000a0c7812 */ /* 0x000fe200078ec0ff */
[----:B------:R-:W-:Y:S01]  /*40d0*/  @!P5 FMUL R32, R32, 16777216 ;  /* 0x4b8000002020d820 */ /* 0x000fe20000400000 */
[----:B------:R-:W-:Y:S01]  /*40e0*/  LOP3.LUT R15, R14, 0xff800000, RZ, 0xc0, !PT ;  /* 0xff8000000e0f7812 */ /* 0x000fe200078ec0ff */
[----:B------:R-:W-:Y:S01]  /*40f0*/  @P1 FMUL R111, R111, 0.25 ;  /* 0x3e8000006f6f1820 */ /* 0x000fe20000400000 */
[----:B------:R-:W-:Y:S01]  /*4100*/  I2FP.F32.S32 R14, R12 ;  /* 0x0000000c000e7245 */ /* 0x000fe20000201400 */
[----:B------:R-:W-:Y:S01]  /*4110*/  @P1 FMUL R110, R110, 0.25 ;  /* 0x3e8000006e6e1820 */ /* 0x000fe20000400000 */
[C---:B------:R-:W-:Y:S01]  /*4120*/  FSETP.GEU.AND P4, PT, |R23|.reuse, 1.175494350822287508e-38, PT ;  /* 0x008000001700780b */ /* 0x040fe20003f8e200 */
        /* <DEDUP_REMOVED lines=9> */
[----:B------:R-:W1:Y:S01]  /*41c0*/  MUFU.RCP R32, R32 ;  /* 0x0000002000207308 */ /* 0x000e620000001000 */
[----:B------:R-:W-:Y:S01]  /*41d0*/  FSETP.GEU.AND P3, PT, |R35|, 1.175494350822287508e-38, PT ;  /* 0x008000002300780b */ /* 0x000fe20003f6e200 */
[----:B------:R-:W-:Y:S01]  /*41e0*/  FFMA.FTZ R14, R14, 1.1920928955078125e-07, R9 ;  /* 0x340000000e0e7823 */ /* 0x000fe20000010009 */
[----:B------:R-:W-:Y:S01]  /*41f0*/  @P1 FMUL R123, R123, 0.25 ;  /* 0x3e8000007b7b1820 */ /* 0x000fe20000400000 */
[----:B------:R-:W-:Y:S01]  /*4200*/  @P1 FMUL R122, R122, 0.25 ;  /* 0x3e8000007a7a1820 */ /* 0x000fe20000400000 */
[----:B------:R-:W-:Y:S01]  /*4210*/  @P1 FMUL R107, R107, 0.25 ;  /* 0x3e8000006b6b1820 */ /* 0x000fe20000400000 */
[----:B------:R-:W-:Y:S01]  /*4220*/  @P1 FMUL R106, R106, 0.25 ;  /* 0x3e8000006a6a1820 */ /* 0x000fe20000400000 */
[----:B------:R-:W-:Y:S01]  /*4230*/  @P2 FMUL R35, R35, 0.25 ;  /* 0x3e80000023232820 */ /* 0x000fe20000400000 */
[----:B------:R-:W2:Y:S01]  /*4240*/  MUFU.RCP R9, R20 ;  /* 0x0000001400097308 */ /* 0x000ea20000001000 */
[----:B------:R-:W-:Y:S01]  /*4250*/  IADD3 R16, R4, -0x3f3504f3, RZ ;  /* 0xc0cafb0d04107810 */ /* 0x000fe20007ffe0ff */
[----:B------:R-:W-:Y:S01]  /*4260*/  @!P5 FMUL R91, R91, 16777216 ;  /* 0x4b8000005b5bd820 */ /* 0x000fe20000400000 */
[----:B------:R-:W-:Y:S01]  /*4270*/  LOP3.LUT R8, R8, 0xff800000, RZ, 0xc0, !PT ;  /* 0xff80000008087812 */ /* 0x000fe200078ec0ff */
        /* <DEDUP_REMOVED lines=8> */
[----:B------:R-:W-:Y:S01]  /*4300*/  LOP3.LUT R19, R16, 0xff800000, RZ, 0xc0, !PT ;  /* 0xff80000010137812 */ /* 0x000fe200078ec0ff */
[C---:B-1----:R-:W-:Y:S01]  /*4310*/  FMUL R33, R32.reuse, R91 ;  /* 0x0000005b20217220 */ /* 0x042fe20000400000 */
[----:B------:R-:W-:Y:S01]  /*4320*/  I2FP.F32.S32 R10, R8 ;  /* 0x00000008000a7245 */ /* 0x000fe20000201400 */
[C---:B------:R-:W-:Y:S01]  /*4330*/  FMUL R34, R32.reuse, R90 ;  /* 0x0000005a20227220 */ /* 0x040fe20000400000 */
[----:B------:R-:W-:Y:S01]  /*4340*/  I2FP.F32.S32 R16, R15 ;  /* 0x0000000f00107245 */ /* 0x000fe20000201400 */
[C---:B------:R-:W-:Y:S01]  /*4350*/  FMUL R38, R32.reuse, R111 ;  /* 0x0000006f20267220 */ /* 0x040fe20000400000 */
[C---:B------:R-:W-:Y:S01]  /*4360*/  FMUL R37, R32.reuse, R110 ;  /* 0x0000006e20257220 */ /* 0x040fe20000400000 */
[C---:B------:R-:W-:Y:S01]  /*4370*/  FMUL R41, R32.reuse, R123 ;  /* 0x0000007b20297220 */ /* 0x040fe20000400000 */
[C---:B------:R-:W-:Y:S01]  /*4380*/  FMUL R42, R32.reuse, R122 ;  /* 0x0000007a202a7220 */ /* 0x040fe20000400000 */
[C---:B------:R-:W-:Y:S01]  /*4390*/  FMUL R46, R32.reuse, R107 ;  /* 0x0000006b202e7220 */ /* 0x040fe20000400000 */
[----:B------:R-:W-:Y:S01]  /*43a0*/  FMUL R45, R32, R106 ;  /* 0x0000006a202d7220 */ /* 0x000fe20000400000 */
[----:B------:R-:W-:Y:S01]  /*43b0*/  @!P4 FMUL R23, R23, 16777216 ;  /* 0x4b8000001717c820 */ /* 0x000fe20000400000 */
[----:B------:R-:W1:Y:S01]  /*43c0*/  MUFU.RCP R32, R35 ;  /* 0x0000002300207308 */ /* 0x000e620000001000 */
[----:B------:R-:W-:Y:S01]  /*43d0*/  FFMA.FTZ R7, R10, 1.1920928955078125e-07, R7 ;  /* 0x340000000a077823 */ /* 0x000fe20000010007 */
[----:B------:R-:W-:Y:S01]  /*43e0*/  FFMA.FTZ R16, R16, 1.1920928955078125e-07, R13 ;  /* 0x3400000010107823 */ /* 0x000fe2000001000d */
[C---:B--2---:R-:W-:Y:S01]  /*43f0*/  FMUL R10, R9.reuse, R127 ;  /* 0x0000007f090a7220 */ /* 0x044fe20000400000 */
[C---:B------:R-:W-:Y:S01]  /*4400*/  FMUL R13, R9.reuse, R126 ;  /* 0x0000007e090d7220 */ /* 0x040fe20000400000 */
[C---:B------:R-:W-:Y:S01]  /*4410*/  FMUL R21, R9.reuse, R103 ;  /* 0x0000006709157220 */ /* 0x040fe20000400000 */
[C---:B------:R-:W-:Y:S01]  /*4420*/  FMUL R22, R9.reuse, R102 ;  /* 0x0000006609167220 */ /* 0x040fe20000400000 */
[C---:B------:R-:W-:Y:S01]  /*4430*/  FMUL R24, R9.reuse, R119 ;  /* 0x0000007709187220 */ /* 0x040fe20000400000 */
[C---:B------:R-:W-:Y:S01]  /*4440*/  FMUL R26, R9.reuse, R118 ;  /* 0x00000076091a7220 */ /* 0x040fe20000400000 */
[C---:B------:R-:W-:Y:S01]  /*4450*/  FMUL R29, R9.reuse, R115 ;  /* 0x00000073091d7220 */ /* 0x040fe20000400000 */
[----:B------:R-:W-:Y:S01]  /*4460*/  FMUL R31, R9, R114 ;  /* 0x00000072091f7220 */ /* 0x000fe20000400000 */
[----:B------:R-:W-:Y:S01]  /*4470*/  @P2 FMUL R89, R89, 0.25 ;  /* 0x3e80000059592820 */ /* 0x000fe20000400000 */
[----:B------:R-:W2:Y:S01]  /*4480*/  MUFU.RCP R9, R23 ;  /* 0x0000001700097308 */ /* 0x000ea20000001000 */
[----:B------:R-:W-:Y:S01]  /*4490*/  @P2 FMUL R109, R109, 0.25 ;  /* 0x3e8000006d6d2820 */ /* 0x000fe20000400000 */
[----:B------:R-:W-:Y:S01]  /*44a0*/  @!P4 FMUL R124, R124, 16777216 ;  /* 0x4b8000007c7cc820 */ /* 0x000fe20000400000 */
[----:B------:R-:W-:Y:S01]  /*44b0*/  @!P3 FMUL R89, R89, 16777216 ;  /* 0x4b8000005959b820 */ /* 0x000fe20000400000 */
[----:B------:R-:W-:Y:S01]  /*44c0*/  @!P4 FMUL R100, R100, 16777216 ;  /* 0x4b8000006464c820 */ /* 0x000fe20000400000 */
[----:B------:R-:W-:Y:S01]  /*44d0*/  @!P3 FMUL R109, R109, 16777216 ;  /* 0x4b8000006d6db820 */ /* 0x000fe20000400000 */
[----:B------:R-:W-:Y:S01]  /*44e0*/  SHF.R.U32.HI R0, RZ, 0x5, R0 ;  /* 0x00000005ff007819 */ /* 0x000fe20000011600 */
[C---:B-1----:R-:W-:Y:S01]  /*44f0*/  FMUL R35, R32.reuse, R89 ;  /* 0x0000005920237220 */ /* 0x042fe20000400000 */
[----:B------:R-:W-:Y:S01]  /*4500*/  FSEL R17, RZ, -23, P6 ;  /* 0xc1b80000ff117808 */ /* 0x000fe20003000000 */
[----:B------:R-:W-:Y:S01]  /*4510*/  FMUL R40, R32, R109 ;  /* 0x0000006d20287220 */ /* 0x000fe20000400000 */
[----:B------:R-:W-:Y:S01]  /*4520*/  I2FP.F32.S32 R18, R19 ;  /* 0x0000001300127245 */ /* 0x000fe20000201400 */
[----:B------:R-:W-:Y:S01]  /*4530*/  @!P4 FMUL R125, R125, 16777216 ;  /* 0x4b8000007d7dc820 */ /* 0x000fe20000400000 */
[----:B------:R-:W-:Y:S01]  /*4540*/  @!P4 FMUL R101, R101, 16777216 ;  /* 0x4b8000006565c820 */ /* 0x000fe20000400000 */
[----:B------:R-:W-:Y:S01]  /*4550*/  @!P4 FMUL R117, R117, 16777216 ;  /* 0x4b8000007575c820 */ /* 0x000fe20000400000 */
[----:B------:R-:W-:Y:S01]  /*4560*/  F2FP.F16.F32.PACK_AB R51, R35, R40 ;  /* 0x000000282333723e */ /* 0x000fe200000000ff */
[----:B------:R-:W-:Y:S01]  /*4570*/  @!P4 FMUL R116, R116, 16777216 ;  /* 0x4b8000007474c820 */ /* 0x000fe20000400000 */
[----:B------:R-:W-:Y:S01]  /*4580*/  SGXT.U32 R35, R0, 0x2 ;  /* 0x000000020023781a */ /* 0x000fe20000000000 */
[C---:B--2---:R-:W-:Y:S01]  /*4590*/  FMUL R20, R9.reuse, R124 ;  /* 0x0000007c09147220 */ /* 0x044fe20000400000 */
[----:B------:R-:W-:Y:S01]  /*45a0*/  FMUL R25, R9, R100 ;  /* 0x0000006409197220 */ /* 0x000fe20000400000 */
[----:B------:R-:W-:Y:S01]  /*45b0*/  @!P4 FMUL R113, R113, 16777216 ;  /* 0x4b8000007171c820 */ /* 0x000fe20000400000 */
[----:B------:R-:W-:Y:S01]  /*45c0*/  @!P4 FMUL R112, R112, 16777216 ;  /* 0x4b8000007070c820 */ /* 0x000fe20000400000 */
[----:B------:R-:W-:Y:S01]  /*45d0*/  FFMA.FTZ R17, R18, 1.1920928955078125e-07, R17 ;  /* 0x3400000012117823 */ /* 0x000fe20000010011 */
[----:B------:R-:W-:Y:S01]  /*45e0*/  FMUL R18, R9, R125 ;  /* 0x0000007d09127220 */ /* 0x000fe20000400000 */
[----:B------:R-:W-:Y:S01]  /*45f0*/  F2FP.F16.F32.PACK_AB R53, R20, R25 ;  /* 0x000000191435723e */ /* 0x000fe200000000ff */
[----:B0-----:R-:W-:-:S02]  /*4600*/  IMAD R20, R35, R54, RZ ;  /* 0x0000003623147224 */ /* 0x001fc400078e02ff */
[C---:B------:R-:W-:Y:S01]  /*4610*/  FMUL R23, R9.reuse, R101 ;  /* 0x0000006509177220 */ /* 0x040fe20000400000 */
[C---:B------:R-:W-:Y:S01]  /*4620*/  FMUL R27, R9.reuse, R117 ;  /* 0x00000075091b7220 */ /* 0x040fe20000400000 */
[C---:B------:R-:W-:Y:S01]  /*4630*/  FMUL R28, R9.reuse, R116 ;  /* 0x00000074091c7220 */ /* 0x040fe20000400000 */
[C---:B------:R-:W-:Y:S01]  /*4640*/  FMUL R30, R9.reuse, R113 ;  /* 0x00000071091e7220 */ /* 0x040fe20000400000 */
[----:B------:R-:W-:Y:S01]  /*4650*/  FMUL R9, R9, R112 ;  /* 0x0000007009097220 */ /* 0x000fe20000400000 */
[----:B------:R-:W-:Y:S02]  /*4660*/  IMAD R25, R54, 0x4, R20 ;  /* 0x0000000436197824 */ /* 0x000fe400078e0214 */
[----:B------:R-:W-:Y:S01]  /*4670*/  @P2 FMUL R88, R88, 0.25 ;  /* 0x3e80000058582820 */ /* 0x000fe20000400000 */
[----:B------:R-:W-:Y:S01]  /*4680*/  @P2 FMUL R108, R108, 0.25 ;  /* 0x3e8000006c6c2820 */ /* 0x000fe20000400000 */
[----:B------:R-:W-:Y:S01]  /*4690*/  @P2 FMUL R121, R121, 0.25 ;  /* 0x3e80000079792820 */ /* 0x000fe20000400000 */
[----:B------:R-:W-:Y:S01]  /*46a0*/  @P2 FMUL R120, R120, 0.25 ;  /* 0x3e80000078782820 */ /* 0x000fe20000400000 */
[----:B------:R-:W-:Y:S01]  /*46b0*/  @P2 FMUL R104, R104, 0.25 ;  /* 0x3e80000068682820 */ /* 0x000fe20000400000 */
[----:B------:R-:W-:Y:S01]  /*46c0*/  F2FP.F16.F32.PACK_AB R52, R28, R9 ;  /* 0x000000091c34723e */ /* 0x000fe200000000ff */
[----:B------:R-:W-:Y:S01]  /*46d0*/  BAR.SYNC.DEFER_BLOCKING 0x0 ;  /* 0x0000000000007b1d */ /* 0x000fe20000010000 */
[----:B------:R-:W-:Y:S01]  /*46e0*/  @P2 FMUL R105, R105, 0.25 ;  /* 0x3e80000069692820 */ /* 0x000fe20000400000 */
[----:B------:R-:W-:Y:S01]  /*46f0*/  LEA R28, R54, R25, 0x2 ;  /* 0x00000019361c7211 */ /* 0x000fe200078e10ff */
[----:B------:R-:W-:Y:S01]  /*4700*/  @!P3 FMUL R88, R88, 16777216 ;  /* 0x4b8000005858b820 */ /* 0x000fe20000400000 */
[----:B------:R-:W-:Y:S01]  /*4710*/  @!P3 FMUL R108, R108, 16777216 ;  /* 0x4b8000006c6cb820 */ /* 0x000fe20000400000 */
[----:B------:R-:W-:Y:S01]  /*4720*/  @!P3 FMUL R121, R121, 16777216 ;  /* 0x4b8000007979b820 */ /* 0x000fe20000400000 */
[----:B------:R-:W-:Y:S01]  /*4730*/  @!P3 FMUL R120, R120, 16777216 ;  /* 0x4b8000007878b820 */ /* 0x000fe20000400000 */
[----:B------:R-:W-:Y:S01]  /*4740*/  @!P3 FMUL R104, R104, 16777216 ;  /* 0x4b8000006868b820 */ /* 0x000fe20000400000 */
[----:B------:R-:W-:Y:S01]  /*4750*/  @!P3 FMUL R105, R105, 16777216 ;  /* 0x4b8000006969b820 */ /* 0x000fe20000400000 */
[----:B------:R-:W-:Y:S01]  /*4760*/  F2FP.F16.F32.PACK_AB R35, R18, R23 ;  /* 0x000000171223723e */ /* 0x000fe200000000ff */
[----:B------:R-:W-:-:S02]  /*4770*/  IMAD R23, R54, 0x4, R28 ;  /* 0x0000000436177824 */ /* 0x000fc400078e021c */
[C---:B------:R-:W-:Y:S01]  /*4780*/  FMUL R36, R32.reuse, R88 ;  /* 0x0000005820247220 */ /* 0x040fe20000400000 */
[C---:B------:R-:W-:Y:S01]  /*4790*/  FMUL R39, R32.reuse, R108 ;  /* 0x0000006c20277220 */ /* 0x040fe20000400000 */
[C---:B------:R-:W-:Y:S01]  /*47a0*/  FMUL R44, R32.reuse, R120 ;  /* 0x00000078202c7220 */ /* 0x040fe20000400000 */
[C---:B------:R-:W-:Y:S01]  /*47b0*/  FMUL R47, R32.reuse, R104 ;  /* 0x00000068202f7220 */ /* 0x040fe20000400000 */
[----:B------:R-:W-:Y:S01]  /*47c0*/  FMUL R43, R32, R121 ;  /* 0x00000079202b7220 */ /* 0x000fe20000400000 */
[----:B------:R-:W-:Y:S01]  /*47d0*/  F2FP.F16.F32.PACK_AB R37, R34, R37 ;  /* 0x000000252225723e */ /* 0x000fe200000000ff */
[----:B------:R-:W-:Y:S01]  /*47e0*/  FMUL R32, R32, R105 ;  /* 0x0000006920207220 */ /* 0x000fe20000400000 */
[----:B------:R-:W-:Y:S01]  /*47f0*/  F2FP.F16.F32.PACK_AB R34, R27, R30 ;  /* 0x0000001e1b22723e */ /* 0x000fe200000000ff */
[----:B------:R-:W-:Y:S01]  /*4800*/  IMAD R27, R54, 0x4, R23 ;  /* 0x00000004361b7824 */ /* 0x000fe200078e0217 */
[----:B------:R-:W-:Y:S01]  /*4810*/  F2FP.F16.F32.PACK_AB R48, R44, R47 ;  /* 0x0000002f2c30723e */ /* 0x000fe200000000ff */
[----:B------:R-:W-:Y:S01]  /*4820*/  IMAD.IADD R8, R56, 0x1, -R8 ;  /* 0x0000000138087824 */ /* 0x000fe200078e0a08 */
[----:B------:R-:W-:Y:S01]  /*4830*/  F2FP.F16.F32.PACK_AB R50, R43, R32 ;  /* 0x000000202b32723e */ /* 0x000fe200000000ff */
[----:B------:R-:W-:Y:S01]  /*4840*/  IMAD R30, R54, 0x4, R27 ;  /* 0x00000004361e7824 */ /* 0x000fe200078e021b */
[----:B------:R-:W-:Y:S01]  /*4850*/  F2FP.F16.F32.PACK_AB R49, R36, R39 ;  /* 0x000000272431723e */ /* 0x000fe200000000ff */
[----:B------:R-:W-:-:S02]  /*4860*/  IMAD.MOV.U32 R43, RZ, RZ, 0x3dc6b27f ;  /* 0x3dc6b27fff2b7424 */ /* 0x000fc400078e00ff */
[----:B------:R-:W-:Y:S01]  /*4870*/  FADD R8, R8, -1 ;  /* 0xbf80000008087421 */ /* 0x000fe20000000000 */
[----:B------:R-:W-:Y:S01]  /*4880*/  IMAD.IADD R15, R58, 0x1, -R15 ;  /* 0x000000013a0f7824 */ /* 0x000fe200078e0a0f */
[----:B------:R-:W-:Y:S01]  /*4890*/  F2FP.F16.F32.PACK_AB R47, R33, R38 ;  /* 0x00000026212f723e */ /* 0x000fe200000000ff */
[----:B------:R-:W-:Y:S01]  /*48a0*/  STS.64 [R6+UR6], R48 ;  /* 0x0000003006007988 */ /* 0x000fe20008000a06 */
[----:B------:R-:W-:Y:S01]  /*48b0*/  F2FP.F16.F32.PACK_AB R46, R41, R46 ;  /* 0x0000002e292e723e */ /* 0x000fe200000000ff */
[----:B------:R-:W-:Y:S01]  /*48c0*/  FFMA.FTZ R9, R8, R43, -0.16845393180847167969 ;  /* 0xbe2c7f3008097423 */ /* 0x000fe2000001002b */
[----:B------:R-:W-:Y:S01]  /*48d0*/  F2FP.F16.F32.PACK_AB R36, R42, R45 ;  /* 0x0000002d2a24723e */ /* 0x000fe200000000ff */
[----:B------:R-:W-:Y:S01]  /*48e0*/  FADD R15, R15, -1 ;  /* 0xbf8000000f0f7421 */ /* 0x000fe20000000000 */
[----:B------:R-:W-:Y:S01]  /*48f0*/  LOP3.LUT R0, R6, 0x8, RZ, 0x3c, !PT ;  /* 0x0000000806007812 */ /* 0x000fe200078e3cff */
[----:B------:R-:W-:Y:S01]  /*4900*/  STS.64 [R6+UR6+0x100], R50 ;  /* 0x0001003206007988 */ /* 0x000fe20008000a06 */
[----:B------:R-:W-:Y:S01]  /*4910*/  F2FP.F16.F32.PACK_AB R39, R13, R22 ;  /* 0x000000160d27723e */ /* 0x000fe200000000ff */
[----:B------:R-:W-:Y:S01]  /*4920*/  IMAD.IADD R19, R4, 0x1, -R19 ;  /* 0x0000000104137824 */ /* 0x000fe200078e0a13 */
[----:B------:R-:W-:Y:S01]  /*4930*/  F2FP.F16.F32.PACK_AB R38, R26, R31 ;  /* 0x0000001f1a26723e */ /* 0x000fe200000000ff */
[----:B------:R-:W-:Y:S01]  /*4940*/  STS.64 [R6+UR6+0x80], R52 ;  /* 0x0000803406007988 */ /* 0x000fe20008000a06 */
[----:B------:R-:W-:Y:S01]  /*4950*/  F2FP.F16.F32.PACK_AB R41, R10, R21 ;  /* 0x000000150a29723e */ /* 0x000fe200000000ff */
[----:B------:R-:W-:Y:S01]  /*4960*/  FFMA.FTZ R9, R8, R9, 0.1716887056827545166 ;  /* 0x3e2fcf2a08097423 */ /* 0x000fe20000010009 */
[----:B------:R-:W-:Y:S01]  /*4970*/  F2FP.F16.F32.PACK_AB R40, R24, R29 ;  /* 0x0000001d1828723e */ /* 0x000fe200000000ff */
[----:B------:R0:W-:Y:S01]  /*4980*/  STS.64 [R6+UR6+0x180], R34 ;  /* 0x0001802206007988 */ /* 0x0001e20008000a06 */
[----:B------:R-:W-:Y:S01]  /*4990*/  LEA R32, R54, R30, 0x2 ;  /* 0x0000001e36207211 */ /* 0x000fe200078e10ff */
[----:B------:R-:W-:Y:S01]  /*49a0*/  FADD R19, R19, -1 ;  /* 0xbf80000013137421 */ /* 0x000fe20000000000 */
[----:B------:R-:W-:Y:S01]  /*49b0*/  IMAD.IADD R12, R67, 0x1, -R12 ;  /* 0x00000001430c7824 */ /* 0x000fe200078e0a0c */
[----:B------:R-:W-:Y:S01]  /*49c0*/  STS.64 [R0+UR6+0x1000], R36 ;  /* 0x0010002400007988 */ /* 0x000fe20008000a06 */
[----:B------:R-:W-:Y:S01]  /*49d0*/  FFMA.FTZ R9, R8, R9, -0.17900948226451873779 ;  /* 0xbe374e4308097423 */ /* 0x000fe20000010009 */
[----:B------:R-:W-:-:S02]  /*49e0*/  IMAD R31, R54, 0x4, R32 ;  /* 0x00000004361f7824 */ /* 0x000fc400078e0220 */
[----:B------:R-:W-:Y:S01]  /*49f0*/  FADD R12, R12, -1 ;  /* 0xbf8000000c0c7421 */ /* 0x000fe20000000000 */
[----:B------:R-:W-:Y:S01]  /*4a00*/  STS.64 [R0+UR6+0x1100], R46 ;  /* 0x0011002e00007988 */ /* 0x000fe20008000a06 */
[----:B------:R-:W-:Y:S01]  /*4a10*/  FFMA.FTZ R9, R8, R9, 0.20512372255325317383 ;  /* 0x3e520bf408097423 */ /* 0x000fe20000010009 */
[----:B------:R-:W-:Y:S02]  /*4a20*/  IMAD R29, R54, 0x4, R31 ;  /* 0x00000004361d7824 */ /* 0x000fe400078e021f */
[-C--:B------:R-:W-:Y:S01]  /*4a30*/  FFMA.FTZ R13, R12, R43.reuse, -0.16845393180847167969 ;  /* 0xbe2c7f300c0d7423 */ /* 0x080fe2000001002b */
[----:B------:R-:W-:Y:S01]  /*4a40*/  STS.64 [R0+UR6+0x1080], R38 ;  /* 0x0010802600007988 */ /* 0x000fe20008000a06 */
[C---:B0-----:R-:W-:Y:S01]  /*4a50*/  FFMA.FTZ R6, R19.reuse, R43, -0.16845393180847167969 ;  /* 0xbe2c7f3013067423 */ /* 0x041fe2000001002b */
[----:B------:R-:W-:Y:S01]  /*4a60*/  FFMA.FTZ R9, R8, R9, -0.24046532809734344482 ;  /* 0xbe763c8b08097423 */ /* 0x000fe20000010009 */
[----:B------:R-:W-:Y:S01]  /*4a70*/  LEA R33, R54, R29, 0x2 ;  /* 0x0000001d36217211 */ /* 0x000fe200078e10ff */
[----:B------:R0:W-:Y:S01]  /*4a80*/  STS.64 [R0+UR6+0x1180], R40 ;  /* 0x0011802800007988 */ /* 0x0001e20008000a06 */
[----:B------:R-:W-:Y:S01]  /*4a90*/  FFMA.FTZ R6, R19, R6, 0.1716887056827545166 ;  /* 0x3e2fcf2a13067423 */ /* 0x000fe20000010006 */
[----:B------:R-:W-:Y:S01]  /*4aa0*/  FFMA.FTZ R13, R12, R13, 0.1716887056827545166 ;  /* 0x3e2fcf2a0c0d7423 */ /* 0x000fe2000001000d */
[----:B------:R-:W-:Y:S01]  /*4ab0*/  FFMA.FTZ R9, R8, R9, 0.28857114911079406738 ;  /* 0x3e93bf9908097423 */ /* 0x000fe20000010009 */
[----:B------:R-:W-:-:S02]  /*4ac0*/  IMAD R34, R54, 0x4, R33 ;  /* 0x0000000436227824 */ /* 0x000fc400078e0221 */
[C---:B------:R-:W-:Y:S01]  /*4ad0*/  FFMA.FTZ R6, R19.reuse, R6, -0.17900948226451873779 ;  /* 0xbe374e4313067423 */ /* 0x040fe20000010006 */
[----:B------:R-:W-:Y:S01]  /*4ae0*/  FFMA.FTZ R13, R12, R13, -0.17900948226451873779 ;  /* 0xbe374e430c0d7423 */ /* 0x000fe2000001000d */
[----:B------:R-:W-:Y:S01]  /*4af0*/  FFMA.FTZ R9, R8, R9, -0.36067417263984680176 ;  /* 0xbeb8aa4908097423 */ /* 0x000fe20000010009 */
[----:B------:R-:W-:Y:S01]  /*4b00*/  ISETP.GE.U32.AND P1, PT, R56, 0x7f800000, PT ;  /* 0x7f8000003800780c */ /* 0x000fe20003f26070 */
[----:B------:R-:W-:Y:S01]  /*4b10*/  FFMA.FTZ R6, R19, R6, 0.20512372255325317383 ;  /* 0x3e520bf413067423 */ /* 0x000fe20000010006 */
[----:B------:R-:W-:Y:S01]  /*4b20*/  LEA R35, R54, R34, 0x2 ;  /* 0x0000002236237211 */ /* 0x000fe200078e10ff */
[----:B------:R-:W-:Y:S01]  /*4b30*/  FFMA.FTZ R13, R12, R13, 0.20512372255325317383 ;  /* 0x3e520bf40c0d7423 */ /* 0x000fe2000001000d */
[----:B0-----:R-:W-:Y:S01]  /*4b40*/  FFMA.FTZ R0, R15, R43, -0.16845393180847167969 ;  /* 0xbe2c7f300f007423 */ /* 0x001fe2000001002b */
[----:B------:R-:W-:Y:S01]  /*4b50*/  FFMA.FTZ R6, R19, R6, -0.24046532809734344482 ;  /* 0xbe763c8b13067423 */ /* 0x000fe20000010006 */
[----:B------:R-:W-:Y:S01]  /*4b60*/  FFMA.FTZ R9, R8, R9, 0.48089820146560668945 ;  /* 0x3ef6384a08097423 */ /* 0x000fe20000010009 */
[----:B------:R-:W-:-:S02]  /*4b70*/  IMAD R37, R54, 0x4, R35 ;  /* 0x0000000436257824 */ /* 0x000fc400078e0223 */
[----:B------:R-:W-:Y:S01]  /*4b80*/  FFMA.FTZ R0, R15, R0, 0.1716887056827545166 ;  /* 0x3e2fcf2a0f007423 */ /* 0x000fe20000010000 */
[----:B------:R-:W-:Y:S01]  /*4b90*/  FFMA.FTZ R6, R19, R6, 0.28857114911079406738 ;  /* 0x3e93bf9913067423 */ /* 0x000fe20000010006 */
[----:B------:R-:W-:Y:S01]  /*4ba0*/  FFMA.FTZ R13, R12, R13, -0.24046532809734344482 ;  /* 0xbe763c8b0c0d7423 */ /* 0x000fe2000001000d */
[----:B------:R-:W-:Y:S01]  /*4bb0*/  FFMA.FTZ R9, R8, R9, -0.72134751081466674805 ;  /* 0xbf38aa3b08097423 */ /* 0x000fe20000010009 */
[----:B------:R-:W-:Y:S01]  /*4bc0*/  FFMA.FTZ R0, R15, R0, -0.17900948226451873779 ;  /* 0xbe374e430f007423 */ /* 0x000fe20000010000 */
[----:B------:R-:W-:Y:S02]  /*4bd0*/  IMAD R39, R54, 0x4, R37 ;  /* 0x0000000436277824 */ /* 0x000fe400078e0225 */
[----:B------:R-:W-:Y:S01]  /*4be0*/  FFMA.FTZ R6, R19, R6, -0.36067417263984680176 ;  /* 0xbeb8aa4913067423 */ /* 0x000fe20000010006 */
[----:B------:R-:W-:Y:S01]  /*4bf0*/  FFMA.FTZ R13, R12, R13, 0.28857114911079406738 ;  /* 0x3e93bf990c0d7423 */ /* 0x000fe2000001000d */
[----:B------:R-:W-:Y:S01]  /*4c00*/  FFMA.FTZ R0, R15, R0, 0.20512372255325317383 ;  /* 0x3e520bf40f007423 */ /* 0x000fe20000010000 */
[----:B------:R-:W-:Y:S01]  /*4c10*/  FMUL R9, R8, R9 ;  /* 0x0000000908097220 */ /* 0x000fe20000400000 */
[----:B------:R-:W-:-:S02]  /*4c20*/  IMAD R41, R54, 0x4, R39 ;  /* 0x0000000436297824 */ /* 0x000fc400078e0227 */
[----:B------:R-:W-:Y:S01]  /*4c30*/  FFMA.FTZ R6, R19, R6, 0.48089820146560668945 ;  /* 0x3ef6384a13067423 */ /* 0x000fe20000010006 */
[C---:B------:R-:W-:Y:S01]  /*4c40*/  FFMA.FTZ R0, R15.reuse, R0, -0.24046532809734344482 ;  /* 0xbe763c8b0f007423 */ /* 0x040fe20000010000 */
[----:B------:R-:W-:Y:S01]  /*4c50*/  FFMA.FTZ R13, R12, R13, -0.36067417263984680176 ;  /* 0xbeb8aa490c0d7423 */ /* 0x000fe2000001000d */
[----:B------:R-:W-:Y:S01]  /*4c60*/  FMUL R9, R8, R9 ;  /* 0x0000000908097220 */ /* 0x000fe20000400000 */
[----:B------:R-:W-:Y:S01]  /*4c70*/  LEA R43, R54, R41, 0x2 ;  /* 0x00000029362b7211 */ /* 0x000fe200078e10ff */
[----:B------:R-:W-:Y:S01]  /*4c80*/  FFMA.FTZ R0, R15, R0, 0.28857114911079406738 ;  /* 0x3e93bf990f007423 */ /* 0x000fe20000010000 */
[----:B------:R-:W-:Y:S01]  /*4c90*/  FFMA.FTZ R6, R19, R6, -0.72134751081466674805 ;  /* 0xbf38aa3b13067423 */ /* 0x000fe20000010006 */
[----:B------:R-:W-:Y:S01]  /*4ca0*/  FFMA.FTZ R13, R12, R13, 0.48089820146560668945 ;  /* 0x3ef6384a0c0d7423 */ /* 0x000fe2000001000d */
[----:B------:R-:W-:Y:S01]  /*4cb0*/  FFMA.FTZ R8, R8, 1.4426950216293334961, R9 ;  /* 0x3fb8aa3b08087823 */ /* 0x000fe20000010009 */
[----:B------:R-:W-:Y:S01]  /*4cc0*/  FFMA.FTZ R0, R15, R0, -0.36067417263984680176 ;  /* 0xbeb8aa490f007423 */ /* 0x000fe20000010000 */
[----:B------:R-:W-:Y:S01]  /*4cd0*/  FMUL R6, R19, R6 ;  /* 0x0000000613067220 */ /* 0x000fe20000400000 */
[----:B------:R-:W-:Y:S01]  /*4ce0*/  ISETP.GE.U32.AND P6, PT, R67, 0x7f800000, PT ;  /* 0x7f8000004300780c */ /* 0x000fe20003fc6070 */
[----:B------:R-:W-:-:S02]  /*4cf0*/  IMAD R45, R54, 0x4, R43 ;  /* 0x00000004362d7824 */ /* 0x000fc400078e022b */
[----:B------:R-:W-:Y:S01]  /*4d00*/  FFMA.FTZ R0, R15, R0, 0.48089820146560668945 ;  /* 0x3ef6384a0f007423 */ /* 0x000fe20000010000 */
[----:B------:R-:W-:Y:S01]  /*4d10*/  FFMA.FTZ R13, R12, R13, -0.72134751081466674805 ;  /* 0xbf38aa3b0c0d7423 */ /* 0x000fe2000001000d */
[----:B------:R-:W-:Y:S01]  /*4d20*/  FMUL R6, R19, R6 ;  /* 0x0000000613067220 */ /* 0x000fe20000400000 */
[----:B------:R-:W-:Y:S02]  /*4d30*/  IMAD R47, R54, 0x4, R45 ;  /* 0x00000004362f7824 */ /* 0x000fe400078e022d */
[----:B------:R-:W-:Y:S01]  /*4d40*/  FFMA.FTZ R0, R15, R0, -0.72134751081466674805 ;  /* 0xbf38aa3b0f007423 */ /* 0x000fe20000010000 */
[----:B------:R-:W-:Y:S01]  /*4d50*/  FMUL R13, R12, R13 ;  /* 0x0000000d0c0d7220 */ /* 0x000fe20000400000 */
[----:B------:R-:W-:Y:S01]  /*4d60*/  ISETP.GE.U32.AND P4, PT, R58, 0x7f800000, PT ;  /* 0x7f8000003a00780c */ /* 0x000fe20003f86070 */
[----:B------:R-:W-:Y:S01]  /*4d70*/  FFMA.FTZ R6, R19, 1.4426950216293334961, R6 ;  /* 0x3fb8aa3b13067823 */ /* 0x000fe20000010006 */
[----:B------:R-:W-:Y:S01]  /*4d80*/  FMUL R0, R15, R0 ;  /* 0x000000000f007220 */ /* 0x000fe20000400000 */
[----:B------:R-:W-:-:S02]  /*4d90*/  IMAD R49, R54, 0x4, R47 ;  /* 0x0000000436317824 */ /* 0x000fc400078e022f */
[C---:B------:R-:W-:Y:S01]  /*4da0*/  FMUL R13, R12.reuse, R13 ;  /* 0x0000000d0c0d7220 */ /* 0x040fe20000400000 */
[----:B------:R-:W-:Y:S01]  /*4db0*/  FADD R73, R17, R6 ;  /* 0x0000000611497221 */ /* 0x000fe20000000000 */
[C---:B------:R-:W-:Y:S01]  /*4dc0*/  FMUL R0, R15.reuse, R0 ;  /* 0x000000000f007220 */ /* 0x040fe20000400000 */
[----:B------:R-:W-:Y:S01]  /*4dd0*/  @P6 MOV R6, 0x7f800000 ;  /* 0x7f80000000066802 */ /* 0x000fe20000000f00 */
[----:B------:R-:W-:Y:S01]  /*4de0*/  FFMA.FTZ R13, R12, 1.4426950216293334961, R13 ;  /* 0x3fb8aa3b0c0d7823 */ /* 0x000fe2000001000d */
[----:B------:R-:W-:Y:S01]  /*4df0*/  LEA R51, R54, R49, 0x2 ;  /* 0x0000003136337211 */ /* 0x000fe200078e10ff */
[----:B------:R-:W-:Y:S01]  /*4e00*/  FFMA.FTZ R15, R15, 1.4426950216293334961, R0 ;  /* 0x3fb8aa3b0f0f7823 */ /* 0x000fe20000010000 */
[----:B------:R-:W-:Y:S01]  /*4e10*/  FADD R0, R7, R8 ;  /* 0x0000000807007221 */ /* 0x000fe20000000000 */
[----:B------:R-:W-:Y:S01]  /*4e20*/  @P1 IMAD.MOV.U32 R7, RZ, RZ, 0x7f800000 ;  /* 0x7f800000ff071424 */ /* 0x000fe200078e00ff */
[----:B------:R-:W0:Y:S01]  /*4e30*/  LDC.64 R8, c[0x0][0x228] ;  /* 0x00008a00ff087b82 */ /* 0x000e220000000a00 */
[----:B------:R-:W-:Y:S01]  /*4e40*/  FADD R10, R14, R13 ;  /* 0x0000000d0e0a7221 */ /* 0x000fe20000000000 */
[----:B------:R-:W-:Y:S01]  /*4e50*/  ISETP.GE.U32.AND P5, PT, R4, 0x7f800000, PT ;  /* 0x7f8000000400780c */ /* 0x000fe20003fa6070 */
[----:B------:R-:W-:Y:S01]  /*4e60*/  @P1 FFMA.FTZ R0, R56, R7, +INF ;  /* 0x7f80000038001423 */ /* 0x000fe20000010007 */
[----:B------:R-:W-:Y:S01]  /*4e70*/  @P6 FFMA.FTZ R10, R67, R6, +INF ;  /* 0x7f800000430a6423 */ /* 0x000fe20000010006 */
[----:B------:R-:W-:-:S03]  /*4e80*/  @P4 IMAD.MOV.U32 R7, RZ, RZ, 0x7f800000 ;  /* 0x7f800000ff074424 */ /* 0x000fc600078e00ff */
[----:B------:R-:W-:Y:S01]  /*4e90*/  BAR.SYNC.DEFER_BLOCKING 0x0 ;  /* 0x0000000000007b1d */ /* 0x000fe20000010000 */
[----:B------:R-:W-:Y:S02]  /*4ea0*/  IMAD R53, R54, 0x4, R51 ;  /* 0x0000000436357824 */ /* 0x000fe400078e0233 */
[----:B------:R-:W-:Y:S01]  /*4eb0*/  FADD R72, R16, R15 ;  /* 0x0000000f10487221 */ /* 0x000fe20000000000 */
[----:B------:R-:W-:Y:S02]  /*4ec0*/  IMAD R6, R2, UR5, RZ ;  /* 0x0000000502067c24 */ /* 0x000fe4000f8e02ff */
[----:B------:R-:W-:Y:S01]  /*4ed0*/  @P4 FFMA.FTZ R72, R58, R7, +INF ;  /* 0x7f8000003a484423 */ /* 0x000fe20000010007 */
[----:B------:R-:W-:Y:S01]  /*4ee0*/  IMAD R55, R54, 0x4, R53 ;  /* 0x0000000436377824 */ /* 0x000fe200078e0235 */
[----:B------:R-:W-:Y:S01]  /*4ef0*/  UIMAD.WIDE UR4, UR4, 0x2, URZ ;  /* 0x00000002040478a5 */ /* 0x000fe2000f8e023f */
[----:B------:R-:W-:Y:S01]  /*4f00*/  IMAD.SHL.U32 R7, R6, 0x2, RZ ;  /* 0x0000000206077824 */ /* 0x000fe200078e00ff */
[----:B------:R-:W-:Y:S01]  /*4f10*/  LOP3.LUT R62, R5, 0x8, RZ, 0x3c, !PT ;  /* 0x00000008053e7812 */ /* 0x000fe200078e3cff */
[----:B------:R-:W-:Y:S01]  /*4f20*/  IMAD R57, R54, 0x4, R55 ;  /* 0x0000000436397824 */ /* 0x000fe200078e0237 */
[----:B------:R-:W-:Y:S01]  /*4f30*/  @P5 MOV R13, 0x7f800000 ;  /* 0x7f800000000d5802 */ /* 0x000fe20000000f00 */
[----:B------:R-:W-:Y:S01]  /*4f40*/  IMAD.HI R6, R6, 0x2, RZ ;  /* 0x0000000206067827 */ /* 0x000fe200078e02ff */
[----:B------:R-:W-:Y:S01]  /*4f50*/  FSETP.NEU.AND P2, PT, R67, RZ, PT ;  /* 0x000000ff4300720b */ /* 0x000fe20003f4d000 */
[----:B------:R-:W-:Y:S01]  /*4f60*/  ULDC UR4, c[0x0][0x27c] ;  /* 0x00009f0000047ab9 */ /* 0x000fe20000000800 */
[----:B------:R-:W-:Y:S01]  /*4f70*/  LEA R59, R54, R57, 0x2 ;  /* 0x00000039363b7211 */ /* 0x000fe200078e10ff */
[----:B------:R-:W-:Y:S01]  /*4f80*/  @P5 FFMA.FTZ R73, R4, R13, +INF ;  /* 0x7f80000004495423 */ /* 0x000fe2000001000d */
[----:B------:R-:W-:Y:S01]  /*4f90*/  FSETP.NEU.AND P3, PT, R56, RZ, PT ;  /* 0x000000ff3800720b */ /* 0x000fe20003f6d000 */
[----:B------:R-:W-:Y:S01]  /*4fa0*/  UIMAD UR4, UR7, UR4, URZ ;  /* 0x00000004070472a4 */ /* 0x000fe2000f8e023f */
[----:B0-----:R-:W-:Y:S01]  /*4fb0*/  IADD3 R70, P4, P6, R7, UR8, R8 ;  /* 0x0000000807467c10 */ /* 0x001fe2000fe9e008 */
[----:B------:R-:W-:Y:S01]  /*4fc0*/  IMAD R61, R54, 0x4, R59 ;  /* 0x00000004363d7824 */ /* 0x000fe200078e023b */
[----:B------:R-:W-:Y:S01]  /*4fd0*/  FSETP.NEU.AND P1, PT, R58, RZ, PT ;  /* 0x000000ff3a00720b */ /* 0x000fe20003f2d000 */
[----:B------:R-:W-:Y:S01]  /*4fe0*/  USHF.L.U32 UR7, UR4, 0x2, URZ ;  /* 0x0000000204077899 */ /* 0x000fe2000800063f */
[----:B------:R-:W-:Y:S01]  /*4ff0*/  IADD3.X R92, R6, UR5, R9, P4, P6 ;  /* 0x00000005065c7c10 */ /* 0x000fe2000a7ec409 */
[----:B------:R-:W-:Y:S01]  /*5000*/  IMAD R63, R54, 0x4, R61 ;  /* 0x00000004363f7824 */ /* 0x000fe200078e023d */
[-C--:B------:R-:W-:Y:S01]  /*5010*/  LEA R6, P6, R20, R70.reuse, 0x1 ;  /* 0x0000004614067211 */ /* 0x080fe200078c08ff */
[----:B------:R-:W0:Y:S01]  /*5020*/  LDS.64 R76, [R5+UR6] ;  /* 0x00000006054c7984 */ /* 0x000e220008000a00 */
[-C--:B------:R-:W-:Y:S01]  /*5030*/  LEA R12, P4, R28, R70.reuse, 0x1 ;  /* 0x000000461c0c7211 */ /* 0x080fe200078808ff */
[----:B------:R-:W-:Y:S01]  /*5040*/  IMAD R65, R54, 0x4, R63 ;  /* 0x0000000436417824 */ /* 0x000fe200078e023f */
[----:B------:R-:W-:Y:S01]  /*5050*/  LEA R8, P5, R25, R70, 0x1 ;  /* 0x0000004619087211 */ /* 0x000fe200078a08ff */
[----:B------:R-:W1:Y:S01]  /*5060*/  LDS.64 R84, [R62+UR6] ;  /* 0x000000063e547984 */ /* 0x000e620008000a00 */
[----:B------:R-:W-:Y:S01]  /*5070*/  LEA.HI.X.SX32 R7, R20, R92, 0x1, P6 ;  /* 0x0000005c14077211 */ /* 0x000fe200030f0eff */
[----:B------:R-:W-:Y:S01]  /*5080*/  UIMAD.WIDE UR4, UR4, 0x4, URZ ;  /* 0x00000004040478a5 */ /* 0x000fe2000f8e023f */
[----:B------:R-:W-:Y:S01]  /*5090*/  LEA R14, P6, R23, R70, 0x1 ;  /* 0x00000046170e7211 */ /* 0x000fe200078c08ff */
[----:B------:R-:W2:Y:S01]  /*50a0*/  LDS.64 R78, [R5+UR6+0x200] ;  /* 0x00020006054e7984 */ /* 0x000ea20008000a00 */
[----:B------:R-:W-:-:S02]  /*50b0*/  LEA.HI.X.SX32 R13, R28, R92, 0x1, P4 ;  /* 0x0000005c1c0d7211 */ /* 0x000fc400020f0eff */
[----:B------:R-:W-:Y:S01]  /*50c0*/  LEA R18, P4, R30, R70, 0x1 ;  /* 0x000000461e127211 */ /* 0x000fe200078808ff */
[----:B------:R-:W3:Y:S01]  /*50d0*/  LDS.64 R86, [R62+UR6+0x200] ;  /* 0x000200063e567984 */ /* 0x000ee20008000a00 */
[----:B------:R-:W-:Y:S02]  /*50e0*/  LEA.HI.X.SX32 R9, R25, R92, 0x1, P5 ;  /* 0x0000005c19097211 */ /* 0x000fe400028f0eff */
[----:B------:R-:W-:Y:S01]  /*50f0*/  LEA R16, P5, R27, R70, 0x1 ;  /* 0x000000461b107211 */ /* 0x000fe200078a08ff */
[----:B------:R-:W4:Y:S01]  /*5100*/  LDS.64 R80, [R5+UR6+0x400] ;  /* 0x0004000605507984 */ /* 0x000f220008000a00 */
[----:B------:R-:W-:Y:S02]  /*5110*/  LEA.HI.X.SX32 R15, R23, R92, 0x1, P6 ;  /* 0x0000005c170f7211 */ /* 0x000fe400030f0eff */
[----:B------:R-:W-:Y:S01]  /*5120*/  LEA R20, P6, R32, R70, 0x1 ;  /* 0x0000004620147211 */ /* 0x000fe200078c08ff */
[----:B------:R-:W5:Y:S01]  /*5130*/  LDS.64 R88, [R62+UR6+0x400] ;  /* 0x000400063e587984 */ /* 0x000f620008000a00 */
[----:B------:R-:W-:-:S02]  /*5140*/  LEA.HI.X.SX32 R19, R30, R92, 0x1, P4 ;  /* 0x0000005c1e137211 */ /* 0x000fc400020f0eff */
[----:B------:R-:W-:Y:S01]  /*5150*/  LEA R24, P4, R29, R70, 0x1 ;  /* 0x000000461d187211 */ /* 0x000fe200078808ff */
[----:B------:R-:W5:Y:S01]  /*5160*/  LDS.64 R82, [R5+UR6+0x600] ;  /* 0x0006000605527984 */ /* 0x000f620008000a00 */
[----:B------:R-:W-:Y:S02]  /*5170*/  LEA.HI.X.SX32 R17, R27, R92, 0x1, P5 ;  /* 0x0000005c1b117211 */ /* 0x000fe400028f0eff */
[----:B------:R-:W-:Y:S01]  /*5180*/  LEA R22, P5, R31, R70, 0x1 ;  /* 0x000000461f167211 */ /* 0x000fe200078a08ff */
[----:B------:R-:W5:Y:S01]  /*5190*/  LDS.64 R90, [R62+UR6+0x600] ;  /* 0x000600063e5a7984 */ /* 0x000f620008000a00 */
[----:B------:R-:W-:Y:S02]  /*51a0*/  LEA.HI.X.SX32 R21, R32, R92, 0x1, P6 ;  /* 0x0000005c20157211 */ /* 0x000fe400030f0eff */
[----:B------:R-:W-:Y:S02]  /*51b0*/  LEA R26, P6, R33, R70, 0x1 ;  /* 0x00000046211a7211 */ /* 0x000fe400078c08ff */
[----:B------:R-:W-:-:S02]  /*51c0*/  LEA.HI.X.SX32 R25, R29, R92, 0x1, P4 ;  /* 0x0000005c1d197211 */ /* 0x000fc400020f0eff */
[----:B------:R-:W-:Y:S02]  /*51d0*/  LEA R30, P4, R35, R70, 0x1 ;  /* 0x00000046231e7211 */ /* 0x000fe400078808ff */
[----:B------:R-:W-:Y:S02]  /*51e0*/  LEA R67, R54, R65, 0x2 ;  /* 0x0000004136437211 */ /* 0x000fe400078e10ff */
[----:B------:R-:W-:Y:S01]  /*51f0*/  LEA.HI.X.SX32 R23, R31, R92, 0x1, P5 ;  /* 0x0000005c1f177211 */ /* 0x000fe200028f0eff */
[----:B0-----:R-:W-:Y:S01]  /*5200*/  STG.E.U16 desc[UR10][R6.64], R76 ;  /* 0x0000004c06007986 */ /* 0x001fe2000c10150a */
[----:B------:R-:W-:Y:S01]  /*5210*/  LEA R28, P5, R34, R70, 0x1 ;  /* 0x00000046221c7211 */ /* 0x000fe200078a08ff */
[C---:B------:R-:W-:Y:S01]  /*5220*/  IMAD R69, R54.reuse, 0x4, R67 ;  /* 0x0000000436457824 */ /* 0x040fe200078e0243 */
[----:B------:R-:W-:Y:S01]  /*5230*/  LEA.HI.X.SX32 R27, R33, R92, 0x1, P6 ;  /* 0x0000005c211b7211 */ /* 0x000fe200030f0eff */
[----:B-1----:R-:W-:Y:S01]  /*5240*/  STG.E.U16 desc[UR10][R8.64], R84 ;  /* 0x0000005408007986 */ /* 0x002fe2000c10150a */
[----:B------:R-:W-:Y:S01]  /*5250*/  LEA R32, P6, R37, R70, 0x1 ;  /* 0x0000004625207211 */ /* 0x000fe200078c08ff */
[C---:B------:R-:W-:Y:S01]  /*5260*/  IMAD R71, R54.reuse, 0x4, R69 ;  /* 0x0000000436477824 */ /* 0x040fe200078e0245 */
[----:B------:R-:W-:Y:S01]  /*5270*/  LEA.HI.X.SX32 R31, R35, R92, 0x1, P4 ;  /* 0x0000005c231f7211 */ /* 0x000fe200020f0eff */
[----:B--2---:R0:W-:Y:S01]  /*5280*/  STG.E.U16 desc[UR10][R12.64], R78 ;  /* 0x0000004e0c007986 */ /* 0x0041e2000c10150a */
[----:B------:R-:W-:Y:S01]  /*5290*/  LEA R36, P4, R41, R70, 0x1 ;  /* 0x0000004629247211 */ /* 0x000fe200078808ff */
[----:B------:R-:W-:Y:S01]  /*52a0*/  IMAD R74, R54, 0x4, R71 ;  /* 0x00000004364a7824 */ /* 0x000fe200078e0247 */
[----:B------:R-:W-:Y:S01]  /*52b0*/  LEA.HI.X.SX32 R29, R34, R92, 0x1, P5 ;  /* 0x0000005c221d7211 */ /* 0x000fe200028f0eff */
[----:B---3--:R1:W-:Y:S01]  /*52c0*/  STG.E.U16 desc[UR10][R14.64], R86 ;  /* 0x000000560e007986 */ /* 0x0083e2000c10150a */
[----:B------:R-:W-:-:S02]  /*52d0*/  LEA R34, P5, R39, R70, 0x1 ;  /* 0x0000004627227211 */ /* 0x000fc400078a08ff */
[----:B------:R-:W-:Y:S01]  /*52e0*/  LEA.HI.X.SX32 R33, R37, R92, 0x1, P6 ;  /* 0x0000005c25217211 */ /* 0x000fe200030f0eff */
[----:B----4-:R2:W-:Y:S01]  /*52f0*/  STG.E.U16 desc[UR10][R16.64], R80 ;  /* 0x0000005010007986 */ /* 0x0105e2000c10150a */
[----:B------:R-:W-:Y:S02]  /*5300*/  LEA R38, P6, R43, R70, 0x1 ;  /* 0x000000462b267211 */ /* 0x000fe400078c08ff */
[----:B------:R-:W-:Y:S01]  /*5310*/  LEA.HI.X.SX32 R37, R41, R92, 0x1, P4 ;  /* 0x0000005c29257211 */ /* 0x000fe200020f0eff */
[----:B-----5:R3:W-:Y:S01]  /*5320*/  STG.E.U16 desc[UR10][R18.64], R88 ;  /* 0x0000005812007986 */ /* 0x0207e2000c10150a */
[----:B------:R-:W-:Y:S02]  /*5330*/  LEA R42, P4, R47, R70, 0x1 ;  /* 0x000000462f2a7211 */ /* 0x000fe400078808ff */
[----:B------:R-:W-:Y:S01]  /*5340*/  LEA.HI.X.SX32 R35, R39, R92, 0x1, P5 ;  /* 0x0000005c27237211 */ /* 0x000fe200028f0eff */
[----:B------:R-:W-:Y:S01]  /*5350*/  STG.E.U16 desc[UR10][R20.64], R82 ;  /* 0x0000005214007986 */ /* 0x000fe2000c10150a */
[----:B------:R-:W-:-:S02]  /*5360*/  LEA R40, P5, R45, R70, 0x1 ;  /* 0x000000462d287211 */ /* 0x000fc400078a08ff */
[----:B------:R-:W-:Y:S01]  /*5370*/  LEA.HI.X.SX32 R39, R43, R92, 0x1, P6 ;  /* 0x0000005c2b277211 */ /* 0x000fe200030f0eff */
[----:B------:R-:W-:Y:S01]  /*5380*/  STG.E.U16 desc[UR10][R22.64], R90 ;  /* 0x0000005a16007986 */ /* 0x000fe2000c10150a */
[----:B------:R-:W-:Y:S02]  /*5390*/  LEA R44, P6, R49, R70, 0x1 ;  /* 0x00000046312c7211 */ /* 0x000fe400078c08ff */
[----:B------:R-:W-:Y:S02]  /*53a0*/  LEA.HI.X.SX32 R43, R47, R92, 0x1, P4 ;  /* 0x0000005c2f2b7211 */ /* 0x000fe400020f0eff */
[----:B------:R-:W-:Y:S02]  /*53b0*/  LEA R48, P4, R53, R70, 0x1 ;  /* 0x0000004635307211 */ /* 0x000fe400078808ff */
[----:B------:R-:W-:Y:S02]  /*53c0*/  LEA.HI.X.SX32 R41, R45, R92, 0x1, P5 ;  /* 0x0000005c2d297211 */ /* 0x000fe400028f0eff */
[----:B------:R-:W-:-:S02]  /*53d0*/  LEA R46, P5, R51, R70, 0x1 ;  /* 0x00000046332e7211 */ /* 0x000fc400078a08ff */
[----:B------:R-:W-:Y:S02]  /*53e0*/  LEA.HI.X.SX32 R45, R49, R92, 0x1, P6 ;  /* 0x0000005c312d7211 */ /* 0x000fe400030f0eff */
[----:B------:R-:W-:Y:S02]  /*53f0*/  LEA R75, R54, R74, 0x2 ;  /* 0x0000004a364b7211 */ /* 0x000fe400078e10ff */
[----:B------:R-:W-:Y:S02]  /*5400*/  LEA R50, P6, R55, R70, 0x1 ;  /* 0x0000004637327211 */ /* 0x000fe400078c08ff */
[----:B------:R-:W-:Y:S02]  /*5410*/  LEA.HI.X.SX32 R49, R53, R92, 0x1, P4 ;  /* 0x0000005c35317211 */ /* 0x000fe400020f0eff */
[----:B------:R-:W-:Y:S02]  /*5420*/  LEA R54, P4, R59, R70, 0x1 ;  /* 0x000000463b367211 */ /* 0x000fe400078808ff */
[----:B------:R-:W-:-:S02]  /*5430*/  LEA.HI.X.SX32 R47, R51, R92, 0x1, P5 ;  /* 0x0000005c332f7211 */ /* 0x000fc400028f0eff */
[----:B------:R-:W-:Y:S02]  /*5440*/  LEA R52, P5, R57, R70, 0x1 ;  /* 0x0000004639347211 */ /* 0x000fe400078a08ff */
[----:B------:R-:W-:Y:S02]  /*5450*/  LEA.HI.X.SX32 R51, R55, R92, 0x1, P6 ;  /* 0x0000005c37337211 */ /* 0x000fe400030f0eff */
        /* <DEDUP_REMOVED lines=10> */
[-C--:B------:R-:W-:Y:S02]  /*5500*/  LEA.HI.X.SX32 R63, R67, R92.reuse, 0x1, P6 ;  /* 0x0000005c433f7211 */ /* 0x080fe400030f0eff */
[----:B------:R-:W-:Y:S02]  /*5510*/  LEA.HI.X.SX32 R67, R71, R92, 0x1, P4 ;  /* 0x0000005c47437211 */ /* 0x000fe400020f0eff */
[----:B------:R-:W-:Y:S02]  /*5520*/  FSETP.NEU.AND P4, PT, R4, RZ, PT ;  /* 0x000000ff0400720b */ /* 0x000fe40003f8d000 */
[----:B------:R-:W-:Y:S02]  /*5530*/  PRMT R4, R76, 0x7632, R4 ;  /* 0x000076324c047816 */ /* 0x000fe40000000004 */
[----:B0-----:R-:W-:Y:S02]  /*5540*/  PRMT R13, R84, 0x7632, R13 ;  /* 0x00007632540d7816 */ /* 0x001fe4000000000d */
[----:B------:R-:W-:Y:S01]  /*5550*/  PRMT R5, R78, 0x7632, R5 ;  /* 0x000076324e057816 */ /* 0x000fe20000000005 */
[----:B------:R-:W-:Y:S01]  /*5560*/  STG.E.U16 desc[UR10][R24.64], R4 ;  /* 0x0000000418007986 */ /* 0x000fe2000c10150a */
[----:B-1----:R-:W-:-:S02]  /*5570*/  PRMT R15, R86, 0x7632, R15 ;  /* 0x00007632560f7816 */ /* 0x002fc4000000000f */
[----:B--2---:R-:W-:Y:S01]  /*5580*/  PRMT R16, R80, 0x7632, R16 ;  /* 0x0000763250107816 */ /* 0x004fe20000000010 */
[----:B------:R0:W-:Y:S01]  /*5590*/  STG.E.U16 desc[UR10][R26.64], R13 ;  /* 0x0000000d1a007986 */ /* 0x0001e2000c10150a */
[----:B------:R-:W-:Y:S02]  /*55a0*/  PRMT R17, R88, 0x7632, R17 ;  /* 0x0000763258117816 */ /* 0x000fe40000000011 */
[----:B---3--:R-:W-:Y:S01]  /*55b0*/  PRMT R18, R82, 0x7632, R18 ;  /* 0x0000763252127816 */ /* 0x008fe20000000012 */
[----:B------:R1:W-:Y:S01]  /*55c0*/  STG.E.U16 desc[UR10][R28.64], R5 ;  /* 0x000000051c007986 */ /* 0x0003e2000c10150a */
[----:B------:R-:W-:Y:S02]  /*55d0*/  PRMT R19, R90, 0x7632, R19 ;  /* 0x000076325a137816 */ /* 0x000fe40000000013 */
[----:B------:R-:W-:Y:S01]  /*55e0*/  LEA R64, P5, R69, R70, 0x1 ;  /* 0x0000004645407211 */ /* 0x000fe200078a08ff */
[----:B------:R2:W-:Y:S01]  /*55f0*/  STG.E.U16 desc[UR10][R30.64], R15 ;  /* 0x0000000f1e007986 */ /* 0x0005e2000c10150a */
[----:B------:R-:W-:-:S02]  /*5600*/  PRMT R6, R77, 0x7632, R6 ;  /* 0x000076324d067816 */ /* 0x000fc40000000006 */
[C---:B------:R-:W-:Y:S01]  /*5610*/  LEA R68, P6, R74.reuse, R70, 0x1 ;  /* 0x000000464a447211 */ /* 0x040fe200078c08ff */
[----:B------:R3:W-:Y:S01]  /*5620*/  STG.E.U16 desc[UR10][R32.64], R16 ;  /* 0x0000001020007986 */ /* 0x0007e2000c10150a */
[----:B------:R-:W-:Y:S01]  /*5630*/  LEA.HI.X.SX32 R65, R69, R92, 0x1, P5 ;  /* 0x0000005c45417211 */ /* 0x000fe200028f0eff */
[----:B0-----:R-:W0:Y:S01]  /*5640*/  LDC.64 R12, c[0x0][0x230] ;  /* 0x00008c00ff0c7b82 */ /* 0x001e220000000a00 */
[----:B------:R-:W-:Y:S01]  /*5650*/  LEA R70, P5, R75, R70, 0x1 ;  /* 0x000000464b467211 */ /* 0x000fe200078a08ff */
[----:B------:R4:W-:Y:S01]  /*5660*/  STG.E.U16 desc[UR10][R34.64], R17 ;  /* 0x0000001122007986 */ /* 0x0009e2000c10150a */
[----:B-1----:R-:W-:Y:S02]  /*5670*/  PRMT R29, R85, 0x7632, R29 ;  /* 0x00007632551d7816 */ /* 0x002fe4000000001d */
[----:B------:R-:W-:Y:S01]  /*5680*/  LEA.HI.X.SX32 R69, R74, R92, 0x1, P6 ;  /* 0x0000005c4a457211 */ /* 0x000fe200030f0eff */
[----:B------:R-:W-:Y:S01]  /*5690*/  STG.E.U16 desc[UR10][R36.64], R18 ;  /* 0x0000001224007986 */ /* 0x000fe2000c10150a */
[----:B--2---:R-:W-:-:S02]  /*56a0*/  PRMT R30, R79, 0x7632, R30 ;  /* 0x000076324f1e7816 */ /* 0x004fc4000000001e */
[----:B------:R-:W-:Y:S01]  /*56b0*/  PRMT R31, R87, 0x7632, R31 ;  /* 0x00007632571f7816 */ /* 0x000fe2000000001f */
[----:B------:R-:W-:Y:S01]  /*56c0*/  STG.E.U16 desc[UR10][R38.64], R19 ;  /* 0x0000001326007986 */ /* 0x000fe2000c10150a */
[----:B---3--:R-:W-:Y:S02]  /*56d0*/  PRMT R32, R81, 0x7632, R32 ;  /* 0x0000763251207816 */ /* 0x008fe40000000020 */
[----:B------:R-:W-:Y:S01]  /*56e0*/  PRMT R33, R89, 0x7632, R33 ;  /* 0x0000763259217816 */ /* 0x000fe20000000021 */
[----:B------:R-:W-:Y:S01]  /*56f0*/  STG.E.U16 desc[UR10][R40.64], R77 ;  /* 0x0000004d28007986 */ /* 0x000fe2000c10150a */
[----:B----4-:R-:W-:Y:S02]  /*5700*/  PRMT R34, R83, 0x7632, R34 ;  /* 0x0000763253227816 */ /* 0x010fe40000000022 */
[----:B------:R-:W-:Y:S01]  /*5710*/  LEA.HI.X.SX32 R71, R75, R92, 0x1, P5 ;  /* 0x0000005c4b477211 */ /* 0x000fe200028f0eff */
[----:B------:R-:W-:Y:S01]  /*5720*/  STG.E.U16 desc[UR10][R42.64], R85 ;  /* 0x000000552a007986 */ /* 0x000fe2000c10150a */
[----:B------:R-:W-:-:S02]  /*5730*/  PRMT R35, R91, 0x7632, R35 ;  /* 0x000076325b237816 */ /* 0x000fc40000000023 */
[----:B------:R-:W-:Y:S01]  /*5740*/  FSEL R0, R0, -INF , P3 ;  /* 0xff80000000007808 */ /* 0x000fe20001800000 */
[----:B------:R-:W-:Y:S01]  /*5750*/  STG.E.U16 desc[UR10][R44.64], R79 ;  /* 0x0000004f2c007986 */ /* 0x000fe2000c10150a */
[----:B------:R-:W-:Y:S02]  /*5760*/  FSEL R5, R10, -INF , P2 ;  /* 0xff8000000a057808 */ /* 0x000fe40001000000 */
[----:B------:R-:W-:Y:S01]  /*5770*/  FSEL R72, R72, -INF , P1 ;  /* 0xff80000048487808 */ /* 0x000fe20000800000 */
[----:B------:R-:W-:Y:S01]  /*5780*/  STG.E.U16 desc[UR10][R46.64], R87 ;  /* 0x000000572e007986 */ /* 0x000fe2000c10150a */
[----:B------:R-:W-:Y:S01]  /*5790*/  FSEL R73, R73, -INF , P4 ;  /* 0xff80000049497808 */ /* 0x000fe20002000000 */
[----:B------:R-:W-:Y:S01]  /*57a0*/  FFMA R4, R0, 0.69314718246459960938, R147 ;  /* 0x3f31721800047823 */ /* 0x000fe20000000093 */
[----:B------:R-:W-:Y:S01]  /*57b0*/  FFMA R5, R5, 0.69314718246459960938, R164 ;  /* 0x3f31721805057823 */ /* 0x000fe200000000a4 */
[----:B------:R-:W-:Y:S01]  /*57c0*/  STG.E.U16 desc[UR10][R48.64], R81 ;  /* 0x0000005130007986 */ /* 0x000fe2000c10150a */
[----:B------:R-:W-:Y:S01]  /*57d0*/  LOP3.LUT R8, R3, 0x70, RZ, 0xc0, !PT ;  /* 0x0000007003087812 */ /* 0x000fe200078ec0ff */
[----:B------:R-:W-:Y:S01]  /*57e0*/  FFMA R7, R73, 0.69314718246459960938, R180 ;  /* 0x3f31721849077823 */ /* 0x000fe200000000b4 */
[C---:B------:R-:W-:Y:S01]  /*57f0*/  IMAD.SHL.U32 R3, R2.reuse, 0x4, RZ ;  /* 0x0000000402037824 */ /* 0x040fe200078e00ff */
[----:B------:R-:W-:Y:S01]  /*5800*/  STG.E.U16 desc[UR10][R50.64], R89 ;  /* 0x0000005932007986 */ /* 0x000fe2000c10150a */
[----:B------:R-:W-:-:S03]  /*5810*/  IMAD.HI R0, R2, 0x4, RZ ;  /* 0x0000000402007827 */ /* 0x000fc600078e02ff */
[----:B------:R-:W-:Y:S01]  /*5820*/  STG.E.U16 desc[UR10][R52.64], R83 ;  /* 0x0000005334007986 */ /* 0x000fe2000c10150a */
[----:B0-----:R-:W-:-:S03]  /*5830*/  IADD3 R2, P1, P2, R3, UR7, R12 ;  /* 0x0000000703027c10 */ /* 0x001fc6000fa3e00c */
[----:B------:R-:W-:Y:S01]  /*5840*/  STG.E.U16 desc[UR10][R54.64], R91 ;  /* 0x0000005b36007986 */ /* 0x000fe2000c10150a */
[----:B------:R-:W-:-:S03]  /*5850*/  IADD3.X R3, R0, UR5, R13, P1, P2 ;  /* 0x0000000500037c10 */ /* 0x000fc60008fe440d */
[----:B------:R0:W-:Y:S04]  /*5860*/  STG.E.U16 desc[UR10][R56.64], R6 ;  /* 0x0000000638007986 */ /* 0x0001e8000c10150a */
[----:B------:R1:W-:Y:S04]  /*5870*/  STG.E.U16 desc[UR10][R58.64], R29 ;  /* 0x0000001d3a007986 */ /* 0x0003e8000c10150a */
[----:B------:R1:W-:Y:S04]  /*5880*/  STG.E.U16 desc[UR10][R60.64], R30 ;  /* 0x0000001e3c007986 */ /* 0x0003e8000c10150a */
[----:B------:R1:W-:Y:S01]  /*5890*/  STG.E.U16 desc[UR10][R62.64], R31 ;  /* 0x0000001f3e007986 */ /* 0x0003e2000c10150a */
[----:B0-----:R-:W-:-:S03]  /*58a0*/  FFMA R6, R72, 0.69314718246459960938, R165 ;  /* 0x3f31721848067823 */ /* 0x001fc600000000a5 */
[----:B------:R1:W-:Y:S04]  /*58b0*/  STG.E.U16 desc[UR10][R64.64], R32 ;  /* 0x0000002040007986 */ /* 0x0003e8000c10150a */
[----:B------:R1:W-:Y:S04]  /*58c0*/  STG.E.U16 desc[UR10][R66.64], R33 ;  /* 0x0000002142007986 */ /* 0x0003e8000c10150a */
[----:B------:R1:W-:Y:S04]  /*58d0*/  STG.E.U16 desc[UR10][R68.64], R34 ;  /* 0x0000002244007986 */ /* 0x0003e8000c10150a */
[----:B------:R1:W-:Y:S01]  /*58e0*/  STG.E.U16 desc[UR10][R70.64], R35 ;  /* 0x0000002346007986 */ /* 0x0003e2000c10150a */
[----:B------:R-:W-:Y:S06]  /*58f0*/  BAR.SYNC.DEFER_BLOCKING 0x0 ;  /* 0x0000000000007b1d */ /* 0x000fec0000010000 */
[----:B------:R1:W-:Y:S02]  /*5900*/  STS.128 [R8+UR6], R4 ;  /* 0x0000000408007988 */ /* 0x0003e40008000c06 */
[----:B------:R-:W-:Y:S06]  /*5910*/  BAR.SYNC.DEFER_BLOCKING 0x0 ;  /* 0x0000000000007b1d */ /* 0x000fec0000010000 */
[----:B------:R-:W-:Y:S05]  /*5920*/  @P0 EXIT ;  /* 0x000000000000094d */ /* 0x000fea0003800000 */
[----:B------:R-:W0:Y:S04]  /*5930*/  LDS R11, [R11] ;  /* 0x000000000b0b7984 */ /* 0x000e280000000800 */
[----:B0-----:R-:W-:Y:S01]  /*5940*/  STG.E desc[UR10][R2.64], R11 ;  /* 0x0000000b02007986 */ /* 0x001fe2000c10190a */
[----:B------:R-:W-:Y:S05]  /*5950*/  EXIT ;  /* 0x000000000000794d */ /* 0x000fea0003800000 */
.L_x_2:
[----:B------:R-:W-:-:S00]  /*5960*/  BRA `(.L_x_2) ;  /* 0xfffffffc00fc7947 */ /* 0x000fc0000383ffff */
[----:B------:R-:W-:-:S00]  /*5970*/  NOP ;  /* 0x0000000000007918 */ /* 0x000fc00000000000 */
        /* <DEDUP_REMOVED lines=8> */
.L_x_3:


//--------------------- .nv.global.init           --------------------------
	.section	.nv.global.init,"aw",@progbits
.nv.global.init:
	.type		_$_str,@object
	.size		_$_str,(.L_0 - _$_str)
_$_str:
        /*0000*/ 	.byte	0x5f, 0x5f, 0x43, 0x55, 0x44, 0x41, 0x5f, 0x46, 0x54, 0x5a, 0x00
.L_0:


//--------------------- .nv.shared.attn_fwd       --------------------------
	.section	.nv.shared.attn_fwd,"aw",@nobits
	.sectionflags	@""
	.align	16
	.zero		1024


//--------------------- .nv.shared.reserved.0     --------------------------
	.section	.nv.shared.reserved.0,"aw",@nobits
	.weak		__nv_reservedSMEM_offset_0_alias
	.size		__nv_reservedSMEM_offset_0_alias, 0, 0
	.other		__nv_reservedSMEM_offset_0_alias,@"STO_CUDA_RESERVED_SHARED STV_DEFAULT"
__nv_reservedSMEM_offset_0_alias:
	.zero		0


//--------------------- .nv.constant0.attn_fwd    --------------------------
	.section	.nv.constant0.attn_fwd,"a",@progbits
	.sectionflags	@""
	.align	4
.nv.constant0.attn_fwd:
	.zero		664


//--------------------- SYMBOLS --------------------------

	.type		.nv.reservedSmem.offset0,@object
	.size		.nv.reservedSmem.offset0,0x4
